def matmul_kernel(
    a_ptr,
    b_ptr,
    c_ptr,
    M,
    N,
    K,
    stride_am,
    stride_ak,
    stride_bk,
    stride_bn,
    stride_cm,
    stride_cn,
    BLOCK_M: tl.constexpr,
    BLOCK_N: tl.constexpr,
    BLOCK_K: tl.constexpr,
    GROUP_M: tl.constexpr,
):
    pid = tl.program_id(axis=0)
    num_pid_m = tl.cdiv(M, BLOCK_M)
    num_pid_n = tl.cdiv(N, BLOCK_N)
    num_pid_in_group = GROUP_M * num_pid_n
    group_id = pid // num_pid_in_group
    first_pid_m = group_id * GROUP_M
    group_size_m = min(num_pid_m - first_pid_m, GROUP_M)
    pid_m = first_pid_m + ((pid % num_pid_in_group) % group_size_m)
    pid_n = (pid % num_pid_in_group) // group_size_m

    offs_am = (pid_m * BLOCK_M + tl.arange(0, BLOCK_M)) % M
    offs_bn = (pid_n * BLOCK_N + tl.arange(0, BLOCK_N)) % N
    offs_k = tl.arange(0, BLOCK_K)
    a_ptrs = a_ptr + offs_am[:, None] * stride_am + offs_k[None, :] * stride_ak
    b_ptrs = b_ptr + offs_k[:, None] * stride_bk + offs_bn[None, :] * stride_bn

    acc = tl.zeros((BLOCK_M, BLOCK_N), dtype=tl.float32)
    for kk in range(0, tl.cdiv(K, BLOCK_K)):
        a = tl.load(a_ptrs, mask=offs_k[None, :] < K - kk * BLOCK_K, other=0.0)
        b = tl.load(b_ptrs, mask=offs_k[:, None] < K - kk * BLOCK_K, other=0.0)
        acc = tl.dot(a, b, acc)
        a_ptrs += BLOCK_K * stride_ak
        b_ptrs += BLOCK_K * stride_bk

    c = acc.to(c_ptr.dtype.element_ty)
    offs_cm = pid_m * BLOCK_M + tl.arange(0, BLOCK_M)
    offs_cn = pid_n * BLOCK_N + tl.arange(0, BLOCK_N)
    c_ptrs = c_ptr + offs_cm[:, None] * stride_cm + offs_cn[None, :] * stride_cn
    mask = (offs_cm[:, None] < M) & (offs_cn[None, :] < N)
    tl.store(c_ptrs, c, mask=mask)

# config = {"BLOCK_K": 32, "BLOCK_M": 64, "BLOCK_N": 32, "GROUP_M": 8, "arch": "sm_100", "dtype": "fp8e4m3", "num_ctas": 1, "num_stages": 2, "num_warps": 2}
# arch = sm_100


// ===== COMPILED SASS (sm_100a) =====

	.target	sm_100a

	.elftype	@"ET_EXEC"


//--------------------- .note.nv.tkinfo           --------------------------
	.section	.note.nv.tkinfo,"",@"SHT_NOTE"
	.sectionflags	@"SHF_NOTE_NV_TKINFO"
	.tkinfo
        /*0018*/ 	.word	0x00000081
        /*0030*/ 	.string	""
        /*0030*/ 	.string	"ptxas-blackwell"
        /*0030*/ 	.string	"Cuda compilation tools, release 12.9, V12.9.86"
        /*0030*/ 	.string	"Build cuda_12.9.r12.9/compiler.36037853_0"
        /*0030*/ 	.string	"-v  -suppress-debug-info  -lineinfo  -arch sm_100a "



//--------------------- .note.nv.cuver            --------------------------
	.section	.note.nv.cuver,"",@"SHT_NOTE"
	.sectionflags	@"SHF_NOTE_NV_CUVER"
        /*0018*/ 	.short	0x0001
        /*001a*/ 	.short	0x0064
        /*001c*/ 	.short	0x0001
        /*001e*/ 	.short	0x0000
        /*0020*/ 	.short	0x0001
        /*0022*/ 	.short	0x0000


//--------------------- .nv.info                  --------------------------
	.section	.nv.info,"",@"SHT_CUDA_INFO"
	.align	4


	//----- nvinfo : EIATTR_REGCOUNT
	.align		4
        /*0000*/ 	.byte	0x04, 0x2f
        /*0002*/ 	.short	(.L_1 - .L_0)
	.align		4
.L_0:
        /*0004*/ 	.word	index@(matmul_kernel)
        /*0008*/ 	.word	0x00000073


	//----- nvinfo : EIATTR_FRAME_SIZE
	.align		4
.L_1:
        /*000c*/ 	.byte	0x04, 0x11
        /*000e*/ 	.short	(.L_3 - .L_2)
	.align		4
.L_2:
        /*0010*/ 	.word	index@(matmul_kernel)
        /*0014*/ 	.word	0x00000000


	//----- nvinfo : EIATTR_MIN_STACK_SIZE
	.align		4
.L_3:
        /*0018*/ 	.byte	0x04, 0x12
        /*001a*/ 	.short	(.L_5 - .L_4)
	.align		4
.L_4:
        /*001c*/ 	.word	index@(matmul_kernel)
        /*0020*/ 	.word	0x00000000
.L_5:


//--------------------- .nv.info.matmul_kernel    --------------------------
	.section	.nv.info.matmul_kernel,"",@"SHT_CUDA_INFO"
	.sectionflags	@""
	.align	4


	//----- nvinfo : EIATTR_CUDA_API_VERSION
	.align		4
        /*0000*/ 	.byte	0x04, 0x37
        /*0002*/ 	.short	(.L_7 - .L_6)
.L_6:
        /*0004*/ 	.word	0x00000081


	//----- nvinfo : EIATTR_KPARAM_INFO
	.align		4
.L_7:
        /*0008*/ 	.byte	0x04, 0x17
        /*000a*/ 	.short	(.L_9 - .L_8)
.L_8:
        /*000c*/ 	.word	0x00000000
        /*0010*/ 	.short	0x000d
        /*0012*/ 	.short	0x0048
        /*0014*/ 	.byte	0x00, 0xf4, 0x21, 0x00


	//----- nvinfo : EIATTR_KPARAM_INFO
	.align		4
.L_9:
        /*0018*/ 	.byte	0x04, 0x17
        /*001a*/ 	.short	(.L_11 - .L_10)
.L_10:
        /*001c*/ 	.word	0x00000000
        /*0020*/ 	.short	0x000c
        /*0022*/ 	.short	0x0040
        /*0024*/ 	.byte	0x00, 0xf4, 0x21, 0x00


	//----- nvinfo : EIATTR_KPARAM_INFO
	.align		4
.L_11:
        /*0028*/ 	.byte	0x04, 0x17
        /*002a*/ 	.short	(.L_13 - .L_12)
.L_12:
        /*002c*/ 	.word	0x00000000
        /*0030*/ 	.short	0x000b
        /*0032*/ 	.short	0x0038
        /*0034*/ 	.byte	0x00, 0xf0, 0x11, 0x00


	//----- nvinfo : EIATTR_KPARAM_INFO
	.align		4
.L_13:
        /*0038*/ 	.byte	0x04, 0x17
        /*003a*/ 	.short	(.L_15 - .L_14)
.L_14:
        /*003c*/ 	.word	0x00000000
        /*0040*/ 	.short	0x000a
        /*0042*/ 	.short	0x0034
        /*0044*/ 	.byte	0x00, 0xf0, 0x11, 0x00


	//----- nvinfo : EIATTR_KPARAM_INFO
	.align		4
.L_15:
        /*0048*/ 	.byte	0x04, 0x17
        /*004a*/ 	.short	(.L_17 - .L_16)
.L_16:
        /*004c*/ 	.word	0x00000000
        /*0050*/ 	.short	0x0009
        /*0052*/ 	.short	0x0030
        /*0054*/ 	.byte	0x00, 0xf0, 0x11, 0x00


	//----- nvinfo : EIATTR_KPARAM_INFO
	.align		4
.L_17:
        /*0058*/ 	.byte	0x04, 0x17
        /*005a*/ 	.short	(.L_19 - .L_18)
.L_18:
        /*005c*/ 	.word	0x00000000
        /*0060*/ 	.short	0x0008
        /*0062*/ 	.short	0x002c
        /*0064*/ 	.byte	0x00, 0xf0, 0x11, 0x00


	//----- nvinfo : EIATTR_KPARAM_INFO
	.align		4
.L_19:
        /*0068*/ 	.byte	0x04, 0x17
        /*006a*/ 	.short	(.L_21 - .L_20)
.L_20:
        /*006c*/ 	.word	0x00000000
        /*0070*/ 	.short	0x0007
        /*0072*/ 	.short	0x0028
        /*0074*/ 	.byte	0x00, 0xf0, 0x11, 0x00


	//----- nvinfo : EIATTR_KPARAM_INFO
	.align		4
.L_21:
        /*0078*/ 	.byte	0x04, 0x17
        /*007a*/ 	.short	(.L_23 - .L_22)
.L_22:
        /*007c*/ 	.word	0x00000000
        /*0080*/ 	.short	0x0006
        /*0082*/ 	.short	0x0024
        /*0084*/ 	.byte	0x00, 0xf0, 0x11, 0x00


	//----- nvinfo : EIATTR_KPARAM_INFO
	.align		4
.L_23:
        /*0088*/ 	.byte	0x04, 0x17
        /*008a*/ 	.short	(.L_25 - .L_24)
.L_24:
        /*008c*/ 	.word	0x00000000
        /*0090*/ 	.short	0x0005
        /*0092*/ 	.short	0x0020
        /*0094*/ 	.byte	0x00, 0xf0, 0x11, 0x00


	//----- nvinfo : EIATTR_KPARAM_INFO
	.align		4
.L_25:
        /*0098*/ 	.byte	0x04, 0x17
        /*009a*/ 	.short	(.L_27 - .L_26)
.L_26:
        /*009c*/ 	.word	0x00000000
        /*00a0*/ 	.short	0x0004
        /*00a2*/ 	.short	0x001c
        /*00a4*/ 	.byte	0x00, 0xf0, 0x11, 0x00


	//----- nvinfo : EIATTR_KPARAM_INFO
	.align		4
.L_27:
        /*00a8*/ 	.byte	0x04, 0x17
        /*00aa*/ 	.short	(.L_29 - .L_28)
.L_28:
        /*00ac*/ 	.word	0x00000000
        /*00b0*/ 	.short	0x0003
        /*00b2*/ 	.short	0x0018
        /*00b4*/ 	.byte	0x00, 0xf0, 0x11, 0x00


	//----- nvinfo : EIATTR_KPARAM_INFO
	.align		4
.L_29:
        /*00b8*/ 	.byte	0x04, 0x17
        /*00ba*/ 	.short	(.L_31 - .L_30)
.L_30:
        /*00bc*/ 	.word	0x00000000
        /*00c0*/ 	.short	0x0002
        /*00c2*/ 	.short	0x0010
        /*00c4*/ 	.byte	0x00, 0xf4, 0x21, 0x00


	//----- nvinfo : EIATTR_KPARAM_INFO
	.align		4
.L_31:
        /*00c8*/ 	.byte	0x04, 0x17
        /*00ca*/ 	.short	(.L_33 - .L_32)
.L_32:
        /*00cc*/ 	.word	0x00000000
        /*00d0*/ 	.short	0x0001
        /*00d2*/ 	.short	0x0008
        /*00d4*/ 	.byte	0x00, 0xf4, 0x21, 0x00


	//----- nvinfo : EIATTR_KPARAM_INFO
	.align		4
.L_33:
        /*00d8*/ 	.byte	0x04, 0x17
        /*00da*/ 	.short	(.L_35 - .L_34)
.L_34:
        /*00dc*/ 	.word	0x00000000
        /*00e0*/ 	.short	0x0000
        /*00e2*/ 	.short	0x0000
        /*00e4*/ 	.byte	0x00, 0xf4, 0x21, 0x00


	//----- nvinfo : EIATTR_SPARSE_MMA_MASK
	.align		4
.L_35:
        /*00e8*/ 	.byte	0x03, 0x50
        /*00ea*/ 	.short	0x0000


	//----- nvinfo : EIATTR_MAXREG_COUNT
	.align		4
        /*00ec*/ 	.byte	0x03, 0x1b
        /*00ee*/ 	.short	0x00ff


	//----- nvinfo : EIATTR_NUM_BARRIERS
	.align		4
        /*00f0*/ 	.byte	0x02, 0x4c
        /*00f2*/ 	.byte	0x01
	.zero		1


	//----- nvinfo : EIATTR_VRC_CTA_INIT_COUNT
	.align		4
        /*00f4*/ 	.byte	0x02, 0x4a
	.zero		1
	.zero		1


	//----- nvinfo : EIATTR_EXIT_INSTR_OFFSETS
	.align		4
        /*00f8*/ 	.byte	0x04, 0x1c
        /*00fa*/ 	.short	(.L_37 - .L_36)


	//   ....[0]....
.L_36:
        /*00fc*/ 	.word	0x00004b30


	//   ....[1]....
        /*0100*/ 	.word	0x00004b50


	//----- nvinfo : EIATTR_REQNTID
	.align		4
.L_37:
        /*0104*/ 	.byte	0x04, 0x10
        /*0106*/ 	.short	(.L_39 - .L_38)
.L_38:
        /*0108*/ 	.word	0x00000040
        /*010c*/ 	.word	0x00000001
        /*0110*/ 	.word	0x00000001


	//----- nvinfo : EIATTR_CBANK_PARAM_SIZE
	.align		4
.L_39:
        /*0114*/ 	.byte	0x03, 0x19
        /*0116*/ 	.short	0x0050


	//----- nvinfo : EIATTR_PARAM_CBANK
	.align		4
        /*0118*/ 	.byte	0x04, 0x0a
        /*011a*/ 	.short	(.L_41 - .L_40)
	.align		4
.L_40:
        /*011c*/ 	.word	index@(.nv.constant0.matmul_kernel)
        /*0120*/ 	.short	0x0380
        /*0122*/ 	.short	0x0050


	//----- nvinfo : EIATTR_SW_WAR
	.align		4
.L_41:
        /*0124*/ 	.byte	0x04, 0x36
        /*0126*/ 	.short	(.L_43 - .L_42)
.L_42:
        /*0128*/ 	.word	0x00000008
.L_43:


//--------------------- .nv.compat                --------------------------
	.section	.nv.compat,"",@"SHT_CUDA_COMPAT_INFO"
	.align	4
        /*0000*/ 	.byte	0x02, 0x02, 0x02, 0x00, 0x02, 0x05, 0x05, 0x00, 0x02, 0x03, 0x00, 0x00, 0x02, 0x06, 0x01, 0x00


//--------------------- .nv.callgraph             --------------------------
	.section	.nv.callgraph,"",@"SHT_CUDA_CALLGRAPH"
	.align	4
	.sectionentsize	8
	.align		4
        /*0000*/ 	.word	0x00000000
	.align		4
        /*0004*/ 	.word	0xffffffff
	.align		4
        /*0008*/ 	.word	0x00000000
	.align		4
        /*000c*/ 	.word	0xfffffffe
	.align		4
        /*0010*/ 	.word	0x00000000
	.align		4
        /*0014*/ 	.word	0xfffffffd
	.align		4
        /*0018*/ 	.word	0x00000000
	.align		4
        /*001c*/ 	.word	0xfffffffc


//--------------------- .text.matmul_kernel       --------------------------
	.section	.text.matmul_kernel,"ax",@progbits
	.align	128
        .global         matmul_kernel
        .type           matmul_kernel,@function
        .size           matmul_kernel,(.L_x_4 - matmul_kernel)
        .other          matmul_kernel,@"STO_CUDA_ENTRY STV_DEFAULT"
matmul_kernel:
.text.matmul_kernel:
[----:B------:R-:W0:Y:S08]  /*0000*/  LDC R1, c[0x0][0x37c] ;  /* 0x0000df00ff017b82 */ /* 0x000e300000000800 */
[----:B------:R-:W1:Y:S01]  /*0010*/  LDC.64 R20, c[0x0][0x398] ;  /* 0x0000e600ff147b82 */ /* 0x000e620000000a00 */
[----:B------:R-:W2:Y:S01]  /*0020*/  S2R R5, SR_CTAID.X ;  /* 0x0000000000057919 */ /* 0x000ea20000002500 */
[----:B------:R-:W3:Y:S01]  /*0030*/  LDCU UR4, c[0x0][0x3a0] ;  /* 0x00007400ff0477ac */ /* 0x000ee20008000800 */
[----:B------:R-:W4:Y:S05]  /*0040*/  LDCU UR7, c[0x0][0x3a0] ;  /* 0x00007400ff0777ac */ /* 0x000f2a0008000800 */
[----:B------:R-:W5:Y:S01]  /*0050*/  S2UR UR6, SR_CgaCtaId ;  /* 0x00000000000679c3 */ /* 0x000f620000008800 */
[----:B------:R-:W-:Y:S01]  /*0060*/  UMOV UR5, 0x400 ;  /* 0x0000040000057882 */ /* 0x000fe20000000000 */
[----:B------:R-:W0:Y:S01]  /*0070*/  LDCU.64 UR8, c[0x0][0x358] ;  /* 0x00006b00ff0877ac */ /* 0x000e220008000a00 */
[----:B---3--:R-:W-:Y:S01]  /*0080*/  UIADD3 UR4, UPT, UPT, UR4, 0x1f, URZ ;  /* 0x0000001f04047890 */ /* 0x008fe2000fffe0ff */
[----:B-1----:R-:W-:-:S03]  /*0090*/  VIADD R0, R21, 0x1f ;  /* 0x0000001f15007836 */ /* 0x002fc60000000000 */
[----:B------:R-:W-:Y:S01]  /*00a0*/  UISETP.GT.AND UP0, UPT, UR4, 0x1f, UPT ;  /* 0x0000001f0400788c */ /* 0x000fe2000bf04270 */
[----:B----4-:R-:W-:Y:S01]  /*00b0*/  IMAD.U32 R59, RZ, RZ, UR7 ;  /* 0x00000007ff3b7e24 */ /* 0x010fe2000f8e00ff */
[----:B------:R-:W-:Y:S01]  /*00c0*/  SHF.R.S32.HI R3, RZ, 0x1f, R0 ;  /* 0x0000001fff037819 */ /* 0x000fe20000011400 */
[----:B-----5:R-:W-:-:S03]  /*00d0*/  ULEA UR5, UR6, UR5, 0x18 ;  /* 0x0000000506057291 */ /* 0x020fc6000f8ec0ff */
[----:B------:R-:W-:Y:S02]  /*00e0*/  LEA.HI R3, R3, R0, RZ, 0x5 ;  /* 0x0000000003037211 */ /* 0x000fe400078f28ff */
[----:B--2---:R-:W-:Y:S02]  /*00f0*/  IABS R8, R5 ;  /* 0x0000000500087213 */ /* 0x004fe40000000000 */
[----:B------:R-:W-:-:S05]  /*0100*/  SHF.R.S32.HI R3, RZ, 0x5, R3 ;  /* 0x00000005ff037819 */ /* 0x000fca0000011403 */
[----:B------:R-:W-:-:S05]  /*0110*/  IMAD.SHL.U32 R4, R3, 0x8, RZ ;  /* 0x0000000803047824 */ /* 0x000fca00078e00ff */
[-C--:B------:R-:W-:Y:S02]  /*0120*/  IABS R7, R4.reuse ;  /* 0x0000000400077213 */ /* 0x080fe40000000000 */
[----:B------:R-:W-:Y:S02]  /*0130*/  IABS R10, R4 ;  /* 0x00000004000a7213 */ /* 0x000fe40000000000 */
[----:B------:R-:W1:Y:S08]  /*0140*/  I2F.RP R0, R7 ;  /* 0x0000000700007306 */ /* 0x000e700000209400 */
[----:B-1----:R-:W1:Y:S02]  /*0150*/  MUFU.RCP R0, R0 ;  /* 0x0000000000007308 */ /* 0x002e640000001000 */
[----:B-1----:R-:W-:-:S02]  /*0160*/  VIADD R2, R0, 0xffffffe ;  /* 0x0ffffffe00027836 */ /* 0x002fc40000000000 */
[----:B------:R-:W-:-:S04]  /*0170*/  IMAD.MOV R0, RZ, RZ, -R10 ;  /* 0x000000ffff007224 */ /* 0x000fc800078e0a0a */
[----:B------:R1:W2:Y:S02]  /*0180*/  F2I.FTZ.U32.TRUNC.NTZ R3, R2 ;  /* 0x0000000200037305 */ /* 0x0002a4000021f000 */
[----:B-1----:R-:W-:Y:S02]  /*0190*/  IMAD.MOV.U32 R2, RZ, RZ, RZ ;  /* 0x000000ffff027224 */ /* 0x002fe400078e00ff */
[----:B--2---:R-:W-:-:S04]  /*01a0*/  IMAD.MOV R6, RZ, RZ, -R3 ;  /* 0x000000ffff067224 */ /* 0x004fc800078e0a03 */
[----:B------:R-:W-:Y:S02]  /*01b0*/  IMAD R9, R6, R7, RZ ;  /* 0x0000000706097224 */ /* 0x000fe400078e02ff */
[----:B------:R-:W-:Y:S02]  /*01c0*/  IMAD.MOV.U32 R6, RZ, RZ, R8 ;  /* 0x000000ffff067224 */ /* 0x000fe400078e0008 */
[----:B------:R-:W-:-:S06]  /*01d0*/  IMAD.HI.U32 R3, R3, R9, R2 ;  /* 0x0000000903037227 */ /* 0x000fcc00078e0002 */
[----:B------:R-:W-:-:S04]  /*01e0*/  IMAD.HI.U32 R3, R3, R6, RZ ;  /* 0x0000000603037227 */ /* 0x000fc800078e00ff */
[----:B------:R-:W-:-:S05]  /*01f0*/  IMAD R0, R3, R0, R6 ;  /* 0x0000000003007224 */ /* 0x000fca00078e0206 */
[----:B------:R-:W-:-:S13]  /*0200*/  ISETP.GT.U32.AND P1, PT, R7, R0, PT ;  /* 0x000000000700720c */ /* 0x000fda0003f24070 */
[----:B------:R-:W-:Y:S02]  /*0210*/  @!P1 IMAD.IADD R0, R0, 0x1, -R7 ;  /* 0x0000000100009824 */ /* 0x000fe400078e0a07 */
[----:B------:R-:W-:Y:S01]  /*0220*/  @!P1 VIADD R3, R3, 0x1 ;  /* 0x0000000103039836 */ /* 0x000fe20000000000 */
[----:B------:R-:W-:Y:S02]  /*0230*/  ISETP.NE.AND P1, PT, R4, RZ, PT ;  /* 0x000000ff0400720c */ /* 0x000fe40003f25270 */
[----:B------:R-:W-:Y:S02]  /*0240*/  ISETP.GE.U32.AND P0, PT, R0, R7, PT ;  /* 0x000000070000720c */ /* 0x000fe40003f06070 */
[----:B------:R-:W-:-:S04]  /*0250*/  LOP3.LUT R0, R5, R4, RZ, 0x3c, !PT ;  /* 0x0000000405007212 */ /* 0x000fc800078e3cff */
[----:B------:R-:W-:Y:S01]  /*0260*/  ISETP.GE.AND P2, PT, R0, RZ, PT ;  /* 0x000000ff0000720c */ /* 0x000fe20003f46270 */
[----:B------:R-:W-:-:S06]  /*0270*/  VIADD R0, R20, 0x3f ;  /* 0x0000003f14007836 */ /* 0x000fcc0000000000 */
[----:B------:R-:W-:-:S04]  /*0280*/  @P0 VIADD R3, R3, 0x1 ;  /* 0x0000000103030836 */ /* 0x000fc80000000000 */
[----:B------:R-:W-:Y:S01]  /*0290*/  IMAD.MOV.U32 R2, RZ, RZ, R3 ;  /* 0x000000ffff027224 */ /* 0x000fe200078e0003 */
[----:B------:R-:W-:-:S03]  /*02a0*/  SHF.R.S32.HI R3, RZ, 0x1f, R0 ;  /* 0x0000001fff037819 */ /* 0x000fc60000011400 */
[----:B------:R-:W-:Y:S01]  /*02b0*/  @!P2 IMAD.MOV R2, RZ, RZ, -R2 ;  /* 0x000000ffff02a224 */ /* 0x000fe200078e0a02 */
[----:B------:R-:W-:Y:S02]  /*02c0*/  @!P1 LOP3.LUT R2, RZ, R4, RZ, 0x33, !PT ;  /* 0x00000004ff029212 */ /* 0x000fe400078e33ff */
[----:B------:R-:W-:-:S03]  /*02d0*/  LEA.HI R3, R3, R0, RZ, 0x6 ;  /* 0x0000000003037211 */ /* 0x000fc600078f30ff */
[----:B------:R-:W-:Y:S02]  /*02e0*/  IMAD.SHL.U32 R6, R2, 0x8, RZ ;  /* 0x0000000802067824 */ /* 0x000fe400078e00ff */
[----:B------:R-:W-:-:S03]  /*02f0*/  IMAD.MOV R2, RZ, RZ, -R2 ;  /* 0x000000ffff027224 */ /* 0x000fc600078e0a02 */
[----:B------:R-:W-:Y:S01]  /*0300*/  LEA.HI.SX32 R3, R3, -R6, 0x1a ;  /* 0x8000000603037211 */ /* 0x000fe200078fd2ff */
[----:B------:R-:W-:-:S03]  /*0310*/  IMAD R4, R4, R2, R5 ;  /* 0x0000000204047224 */ /* 0x000fc600078e0205 */
[----:B------:R-:W-:Y:S02]  /*0320*/  VIMNMX R11, PT, PT, R3, 0x8, PT ;  /* 0x00000008030b7848 */ /* 0x000fe40003fe0100 */
[----:B------:R-:W-:Y:S02]  /*0330*/  IABS R9, R4 ;  /* 0x0000000400097213 */ /* 0x000fe40000000000 */
[----:B------:R-:W-:-:S04]  /*0340*/  IABS R7, R11 ;  /* 0x0000000b00077213 */ /* 0x000fc80000000000 */
[----:B------:R-:W1:Y:S08]  /*0350*/  I2F.RP R0, R7 ;  /* 0x0000000700007306 */ /* 0x000e700000209400 */
[----:B-1----:R-:W1:Y:S02]  /*0360*/  MUFU.RCP R0, R0 ;  /* 0x0000000000007308 */ /* 0x002e640000001000 */
[----:B-1----:R-:W-:-:S06]  /*0370*/  VIADD R3, R0, 0xffffffe ;  /* 0x0ffffffe00037836 */ /* 0x002fcc0000000000 */
[----:B------:R-:W1:Y:S02]  /*0380*/  F2I.FTZ.U32.TRUNC.NTZ R3, R3 ;  /* 0x0000000300037305 */ /* 0x000e64000021f000 */
[----:B-1----:R-:W-:-:S04]  /*0390*/  IMAD.MOV R8, RZ, RZ, -R3 ;  /* 0x000000ffff087224 */ /* 0x002fc800078e0a03 */
[----:B------:R-:W-:Y:S01]  /*03a0*/  IMAD.MOV.U32 R2, RZ, RZ, R8 ;  /* 0x000000ffff027224 */ /* 0x000fe200078e0008 */
[----:B------:R-:W-:-:S03]  /*03b0*/  IABS R8, R11 ;  /* 0x0000000b00087213 */ /* 0x000fc60000000000 */
[----:B------:R-:W-:Y:S02]  /*03c0*/  IMAD R5, R2, R7, RZ ;  /* 0x0000000702057224 */ /* 0x000fe400078e02ff */
[----:B------:R-:W-:Y:S02]  /*03d0*/  IMAD.MOV.U32 R2, RZ, RZ, RZ ;  /* 0x000000ffff027224 */ /* 0x000fe400078e00ff */
[----:B------:R-:W-:Y:S02]  /*03e0*/  IMAD.MOV R0, RZ, RZ, -R8 ;  /* 0x000000ffff007224 */ /* 0x000fe400078e0a08 */
[----:B------:R-:W-:Y:S01]  /*03f0*/  IMAD.HI.U32 R2, R3, R5, R2 ;  /* 0x0000000503027227 */ /* 0x000fe200078e0002 */
[----:B------:R-:W-:-:S04]  /*0400*/  LOP3.LUT R3, R4, R11, RZ, 0x3c, !PT ;  /* 0x0000000b04037212 */ /* 0x000fc800078e3cff */
[----:B------:R-:W-:Y:S01]  /*0410*/  ISETP.GE.AND P2, PT, R3, RZ, PT ;  /* 0x000000ff0300720c */ /* 0x000fe20003f46270 */
[----:B------:R-:W-:-:S04]  /*0420*/  IMAD.HI.U32 R2, R2, R9, RZ ;  /* 0x0000000902027227 */ /* 0x000fc800078e00ff */
[----:B------:R-:W-:-:S05]  /*0430*/  IMAD R0, R2, R0, R9 ;  /* 0x0000000002007224 */ /* 0x000fca00078e0209 */
[----:B------:R-:W-:-:S13]  /*0440*/  ISETP.GT.U32.AND P1, PT, R7, R0, PT ;  /* 0x000000000700720c */ /* 0x000fda0003f24070 */
[----:B------:R-:W-:Y:S02]  /*0450*/  @!P1 IMAD.IADD R0, R0, 0x1, -R7 ;  /* 0x0000000100009824 */ /* 0x000fe400078e0a07 */
[----:B------:R-:W-:Y:S01]  /*0460*/  @!P1 VIADD R2, R2, 0x1 ;  /* 0x0000000102029836 */ /* 0x000fe20000000000 */
[----:B------:R-:W-:Y:S02]  /*0470*/  ISETP.NE.AND P1, PT, R11, RZ, PT ;  /* 0x000000ff0b00720c */ /* 0x000fe40003f25270 */
[----:B------:R-:W-:Y:S02]  /*0480*/  ISETP.GE.U32.AND P0, PT, R0, R7, PT ;  /* 0x000000070000720c */ /* 0x000fe40003f06070 */
[----:B------:R-:W1:Y:S11]  /*0490*/  S2R R0, SR_TID.X ;  /* 0x0000000000007919 */ /* 0x000e760000002100 */
[----:B------:R-:W-:-:S04]  /*04a0*/  @P0 VIADD R2, R2, 0x1 ;  /* 0x0000000102020836 */ /* 0x000fc80000000000 */
[----:B------:R-:W-:-:S04]  /*04b0*/  IMAD.MOV.U32 R5, RZ, RZ, R2 ;  /* 0x000000ffff057224 */ /* 0x000fc800078e0002 */
[----:B------:R-:W-:Y:S01]  /*04c0*/  @!P2 IMAD.MOV R5, RZ, RZ, -R5 ;  /* 0x000000ffff05a224 */ /* 0x000fe200078e0a05 */
[----:B------:R-:W-:-:S05]  /*04d0*/  @!P1 LOP3.LUT R5, RZ, R11, RZ, 0x33, !PT ;  /* 0x0000000bff059212 */ /* 0x000fca00078e33ff */
[----:B------:R-:W-:Y:S02]  /*04e0*/  IMAD.MOV R2, RZ, RZ, -R5 ;  /* 0x000000ffff027224 */ /* 0x000fe400078e0a05 */
[----:B------:R-:W-:Y:S02]  /*04f0*/  IMAD.SHL.U32 R5, R5, 0x20, RZ ;  /* 0x0000002005057824 */ /* 0x000fe400078e00ff */
[----:B------:R-:W-:Y:S01]  /*0500*/  IMAD R2, R11, R2, R4 ;  /* 0x000000020b027224 */ /* 0x000fe200078e0204 */
[----:B-1----:R-:W-:-:S03]  /*0510*/  LOP3.LUT R4, R0, 0x20, RZ, 0xc0, !PT ;  /* 0x0000002000047812 */ /* 0x002fc600078ec0ff */
[----:B------:R-:W-:Y:S01]  /*0520*/  IMAD.IADD R3, R6, 0x1, R2 ;  /* 0x0000000106037824 */ /* 0x000fe200078e0202 */
[----:B------:R-:W-:-:S05]  /*0530*/  LOP3.LUT R2, R0, 0x3f, RZ, 0xc0, !PT ;  /* 0x0000003f00027812 */ /* 0x000fca00078ec0ff */
[----:B------:R-:W-:Y:S01]  /*0540*/  IMAD R6, R3, 0x40, R2 ;  /* 0x0000004003067824 */ /* 0x000fe200078e0202 */
[----:B0-----:R-:W-:Y:S06]  /*0550*/  BRA.U UP0, `(.L_x_0) ;  /* 0x0000000100487547 */ /* 0x001fec000b800000 */
[----:B------:R-:W-:Y:S01]  /*0560*/  IMAD.SHL.U32 R7, R0, 0x10, RZ ;  /* 0x0000001000077824 */ /* 0x000fe200078e00ff */
[----:B------:R-:W-:Y:S02]  /*0570*/  CS2R R52, SRZ ;  /* 0x0000000000347805 */ /* 0x000fe4000001ff00 */
[----:B------:R-:W-:Y:S02]  /*0580*/  CS2R R54, SRZ ;  /* 0x0000000000367805 */ /* 0x000fe4000001ff00 */
[----:B------:R-:W-:Y:S02]  /*0590*/  CS2R R48, SRZ ;  /* 0x0000000000307805 */ /* 0x000fe4000001ff00 */
[----:B------:R-:W-:Y:S02]  /*05a0*/  CS2R R50, SRZ ;  /* 0x0000000000327805 */ /* 0x000fe4000001ff00 */
[----:B------:R-:W-:Y:S02]  /*05b0*/  CS2R R44, SRZ ;  /* 0x00000000002c7805 */ /* 0x000fe4000001ff00 */
[----:B------:R-:W-:-:S02]  /*05c0*/  CS2R R46, SRZ ;  /* 0x00000000002e7805 */ /* 0x000fc4000001ff00 */
        /* <DEDUP_REMOVED lines=9> */
[----:B------:R-:W-:Y:S01]  /*0660*/  CS2R R26, SRZ ;  /* 0x00000000001a7805 */ /* 0x000fe2000001ff00 */
[----:B------:R-:W-:Y:S06]  /*0670*/  BRA `(.L_x_1) ;  /* 0x0000003400007947 */ /* 0x000fec0003800000 */
.L_x_0:
[----:B------:R-:W-:Y:S01]  /*0680*/  IABS R14, R20 ;  /* 0x00000014000e7213 */ /* 0x000fe20000000000 */
[----:B------:R-:W0:Y:S01]  /*0690*/  LDCU UR6, c[0x0][0x3b0] ;  /* 0x00007600ff0677ac */ /* 0x000e220008000800 */
[----:B------:R-:W-:Y:S01]  /*06a0*/  IABS R8, R21 ;  /* 0x0000001500087213 */ /* 0x000fe20000000000 */
[----:B------:R-:W1:Y:S01]  /*06b0*/  LDC R64, c[0x0][0x3a8] ;  /* 0x0000ea00ff407b82 */ /* 0x000e620000000800 */
[----:B------:R-:W2:Y:S01]  /*06c0*/  I2F.RP R7, R14 ;  /* 0x0000000e00077306 */ /* 0x000ea20000209400 */
[----:B------:R-:W-:Y:S01]  /*06d0*/  IABS R15, R6 ;  /* 0x00000006000f7213 */ /* 0x000fe20000000000 */
[----:B------:R-:W3:Y:S01]  /*06e0*/  LDCU.128 UR12, c[0x0][0x380] ;  /* 0x00007000ff0c77ac */ /* 0x000ee20008000c00 */
[----:B------:R-:W-:Y:S02]  /*06f0*/  LEA.HI R22, R4, R5, RZ, 0x1b ;  /* 0x0000000504167211 */ /* 0x000fe400078fd8ff */
[----:B------:R-:W-:Y:S02]  /*0700*/  CS2R R52, SRZ ;  /* 0x0000000000347805 */ /* 0x000fe4000001ff00 */
[----:B------:R-:W-:Y:S01]  /*0710*/  LOP3.LUT R16, R0, 0x3, RZ, 0xc0, !PT ;  /* 0x0000000300107812 */ /* 0x000fe200078ec0ff */
[----:B------:R-:W4:Y:S01]  /*0720*/  LDCU UR10, c[0x0][0x3a4] ;  /* 0x00007480ff0a77ac */ /* 0x000f220008000800 */
[----:B------:R-:W-:Y:S01]  /*0730*/  ISETP.GE.AND P6, PT, R6, RZ, PT ;  /* 0x000000ff0600720c */ /* 0x000fe20003fc6270 */
[----:B------:R-:W5:Y:S01]  /*0740*/  I2F.RP R3, R8 ;  /* 0x0000000800037306 */ /* 0x000f620000209400 */
[C---:B------:R-:W-:Y:S01]  /*0750*/  VIADD R19, R22.reuse, 0x1a ;  /* 0x0000001a16137836 */ /* 0x040fe20000000000 */
[----:B------:R-:W-:Y:S01]  /*0760*/  IABS R43, R22 ;  /* 0x00000016002b7213 */ /* 0x000fe20000000000 */
[C---:B------:R-:W-:Y:S01]  /*0770*/  VIADD R18, R22.reuse, 0x1c ;  /* 0x0000001c16127836 */ /* 0x040fe20000000000 */
[----:B------:R-:W0:Y:S01]  /*0780*/  LDCU UR37, c[0x0][0x3ac] ;  /* 0x00007580ff2577ac */ /* 0x000e220008000800 */
[C---:B------:R-:W-:Y:S01]  /*0790*/  VIADD R24, R22.reuse, 0x12 ;  /* 0x0000001216187836 */ /* 0x040fe20000000000 */
[----:B------:R-:W-:Y:S01]  /*07a0*/  IABS R17, R19 ;  /* 0x0000001300117213 */ /* 0x000fe20000000000 */
[C---:B------:R-:W-:Y:S01]  /*07b0*/  VIADD R26, R22.reuse, 0x10 ;  /* 0x00000010161a7836 */ /* 0x040fe20000000000 */
[----:B--2---:R-:W2:Y:S01]  /*07c0*/  MUFU.RCP R7, R7 ;  /* 0x0000000700077308 */ /* 0x004ea20000001000 */
[----:B------:R-:W-:Y:S01]  /*07d0*/  ISETP.GE.AND P4, PT, R19, RZ, PT ;  /* 0x000000ff1300720c */ /* 0x000fe20003f86270 */
[----:B------:R-:W-:Y:S01]  /*07e0*/  VIADD R28, R22, 0xe ;  /* 0x0000000e161c7836 */ /* 0x000fe20000000000 */
[----:B------:R-:W-:Y:S01]  /*07f0*/  ISETP.GE.AND P5, PT, R18, RZ, PT ;  /* 0x000000ff1200720c */ /* 0x000fe20003fa6270 */
[C---:B------:R-:W-:Y:S01]  /*0800*/  VIADD R30, R22.reuse, 0xc ;  /* 0x0000000c161e7836 */ /* 0x040fe20000000000 */
[----:B------:R-:W-:Y:S01]  /*0810*/  IABS R25, R24 ;  /* 0x0000001800197213 */ /* 0x000fe20000000000 */
[C---:B------:R-:W-:Y:S01]  /*0820*/  VIADD R32, R22.reuse, 0xa ;  /* 0x0000000a16207836 */ /* 0x040fe20000000000 */
[----:B------:R-:W-:Y:S01]  /*0830*/  IABS R27, R26 ;  /* 0x0000001a001b7213 */ /* 0x000fe20000000000 */
[----:B-----5:R-:W5:Y:S01]  /*0840*/  MUFU.RCP R3, R3 ;  /* 0x0000000300037308 */ /* 0x020f620000001000 */
[----:B------:R-:W-:Y:S01]  /*0850*/  IABS R29, R28 ;  /* 0x0000001c001d7213 */ /* 0x000fe20000000000 */
[C---:B------:R-:W-:Y:S01]  /*0860*/  VIADD R34, R22.reuse, 0x8 ;  /* 0x0000000816227836 */ /* 0x040fe20000000000 */
[----:B------:R-:W-:Y:S01]  /*0870*/  IABS R31, R30 ;  /* 0x0000001e001f7213 */ /* 0x000fe20000000000 */
[C---:B------:R-:W-:Y:S01]  /*0880*/  VIADD R38, R22.reuse, 0x4 ;  /* 0x0000000416267836 */ /* 0x040fe20000000000 */
[----:B------:R-:W-:Y:S01]  /*0890*/  IABS R33, R32 ;  /* 0x0000002000217213 */ /* 0x000fe20000000000 */
[C---:B------:R-:W-:Y:S01]  /*08a0*/  VIADD R36, R22.reuse, 0x6 ;  /* 0x0000000616247836 */ /* 0x040fe20000000000 */
[----:B------:R-:W-:Y:S01]  /*08b0*/  IABS R35, R34 ;  /* 0x0000002200237213 */ /* 0x000fe20000000000 */
[----:B------:R-:W-:Y:S01]  /*08c0*/  VIADD R40, R22, 0x2 ;  /* 0x0000000216287836 */ /* 0x000fe20000000000 */
[----:B------:R-:W-:Y:S01]  /*08d0*/  IABS R39, R38 ;  /* 0x0000002600277213 */ /* 0x000fe20000000000 */
[----:B--2---:R-:W-:Y:S01]  /*08e0*/  VIADD R12, R7, 0xffffffe ;  /* 0x0ffffffe070c7836 */ /* 0x004fe20000000000 */
[----:B------:R-:W-:-:S02]  /*08f0*/  IABS R37, R36 ;  /* 0x0000002400257213 */ /* 0x000fc40000000000 */
[----:B------:R-:W-:Y:S02]  /*0900*/  CS2R R54, SRZ ;  /* 0x0000000000367805 */ /* 0x000fe4000001ff00 */
[----:B------:R-:W-:Y:S01]  /*0910*/  IABS R41, R40 ;  /* 0x0000002800297213 */ /* 0x000fe20000000000 */
[----:B------:R2:W1:Y:S01]  /*0920*/  F2I.FTZ.U32.TRUNC.NTZ R13, R12 ;  /* 0x0000000c000d7305 */ /* 0x000462000021f000 */
[----:B------:R-:W-:Y:S02]  /*0930*/  LOP3.LUT R67, R0, 0x1f, RZ, 0xc0, !PT ;  /* 0x0000001f00437812 */ /* 0x000fe400078ec0ff */
[----:B------:R-:W-:Y:S01]  /*0940*/  CS2R R48, SRZ ;  /* 0x0000000000307805 */ /* 0x000fe2000001ff00 */
[----:B-----5:R-:W-:Y:S01]  /*0950*/  VIADD R10, R3, 0xffffffe ;  /* 0x0ffffffe030a7836 */ /* 0x020fe20000000000 */
[----:B------:R-:W-:Y:S01]  /*0960*/  LOP3.LUT R65, R2, 0x10, RZ, 0x3c, !PT ;  /* 0x0000001002417812 */ /* 0x000fe200078e3cff */
[----:B------:R-:W-:Y:S01]  /*0970*/  VIADD R3, R22, 0x1e ;  /* 0x0000001e16037836 */ /* 0x000fe20000000000 */
[----:B------:R-:W-:Y:S01]  /*0980*/  CS2R R50, SRZ ;  /* 0x0000000000327805 */ /* 0x000fe2000001ff00 */
[----:B0-----:R-:W-:Y:S01]  /*0990*/  IMAD R67, R67, UR37, RZ ;  /* 0x0000002543437c24 */ /* 0x001fe2000f8e02ff */
[----:B------:R0:W5:Y:S01]  /*09a0*/  F2I.FTZ.U32.TRUNC.NTZ R11, R10 ;  /* 0x0000000a000b7305 */ /* 0x000162000021f000 */
[----:B--2---:R-:W-:Y:S01]  /*09b0*/  IMAD.MOV.U32 R12, RZ, RZ, RZ ;  /* 0x000000ffff0c7224 */ /* 0x004fe200078e00ff */
[----:B------:R-:W-:-:S02]  /*09c0*/  ISETP.GE.AND P2, PT, R3, RZ, PT ;  /* 0x000000ff0300720c */ /* 0x000fc40003f46270 */
[----:B------:R-:W-:Y:S02]  /*09d0*/  CS2R R44, SRZ ;  /* 0x00000000002c7805 */ /* 0x000fe4000001ff00 */
[----:B------:R-:W-:Y:S01]  /*09e0*/  CS2R R46, SRZ ;  /* 0x00000000002e7805 */ /* 0x000fe2000001ff00 */
[C---:B-1----:R-:W-:Y:S01]  /*09f0*/  IMAD R66, R64.reuse, 0x1f, RZ ;  /* 0x0000001f40427824 */ /* 0x042fe200078e02ff */
[----:B------:R-:W1:Y:S01]  /*0a00*/  LDCU UR38, c[0x0][0x3a8] ;  /* 0x00007500ff2677ac */ /* 0x000e620008000800 */
[----:B------:R-:W-:Y:S02]  /*0a10*/  IMAD.MOV R9, RZ, RZ, -R13 ;  /* 0x000000ffff097224 */ /* 0x000fe400078e0a0d */
[----:B0-----:R-:W-:Y:S02]  /*0a20*/  IMAD.MOV.U32 R10, RZ, RZ, RZ ;  /* 0x000000ffff0a7224 */ /* 0x001fe400078e00ff */
[----:B------:R-:W-:Y:S02]  /*0a30*/  IMAD R9, R9, R14, RZ ;  /* 0x0000000e09097224 */ /* 0x000fe400078e02ff */
[----:B------:R-:W-:-:S02]  /*0a40*/  IMAD R68, R64, 0x1e, RZ ;  /* 0x0000001e40447824 */ /* 0x000fc400078e02ff */
[----:B------:R-:W-:Y:S01]  /*0a50*/  IMAD.HI.U32 R13, R13, R9, R12 ;  /* 0x000000090d0d7227 */ /* 0x000fe200078e000c */
[----:B------:R-:W-:Y:S02]  /*0a60*/  IABS R9, R3 ;  /* 0x0000000300097213 */ /* 0x000fe40000000000 */
[----:B------:R-:W-:Y:S01]  /*0a70*/  SHF.R.U32.HI R12, RZ, 0x2, R0 ;  /* 0x00000002ff0c7819 */ /* 0x000fe20000011600 */
[----:B-----5:R-:W-:Y:S02]  /*0a80*/  IMAD.MOV R7, RZ, RZ, -R11 ;  /* 0x000000ffff077224 */ /* 0x020fe400078e0a0b */
[----:B------:R-:W-:Y:S01]  /*0a90*/  IMAD.HI.U32 R13, R13, R15, RZ ;  /* 0x0000000f0d0d7227 */ /* 0x000fe200078e00ff */
[----:B------:R-:W-:-:S03]  /*0aa0*/  SGXT.U32 R12, R12, 0x3 ;  /* 0x000000030c0c781a */ /* 0x000fc60000000000 */
[----:B------:R-:W-:Y:S02]  /*0ab0*/  IMAD R7, R7, R8, RZ ;  /* 0x0000000807077224 */ /* 0x000fe400078e02ff */
[----:B------:R-:W-:Y:S02]  /*0ac0*/  IMAD.MOV R13, RZ, RZ, -R13 ;  /* 0x000000ffff0d7224 */ /* 0x000fe400078e0a0d */
[----:B------:R-:W-:-:S04]  /*0ad0*/  IMAD.HI.U32 R10, R11, R7, R10 ;  /* 0x000000070b0a7227 */ /* 0x000fc800078e000a */
[----:B------:R-:W-:Y:S01]  /*0ae0*/  IMAD R11, R14, R13, R15 ;  /* 0x0000000d0e0b7224 */ /* 0x000fe200078e020f */
[----:B------:R-:W-:Y:S01]  /*0af0*/  IABS R15, R18 ;  /* 0x00000012000f7213 */ /* 0x000fe20000000000 */
[----:B------:R-:W-:-:S03]  /*0b00*/  IMAD.HI.U32 R7, R10, R9, RZ ;  /* 0x000000090a077227 */ /* 0x000fc600078e00ff */
[----:B------:R-:W-:Y:S01]  /*0b10*/  ISETP.GT.U32.AND P0, PT, R14, R11, PT ;  /* 0x0000000b0e00720c */ /* 0x000fe20003f04070 */
[----:B------:R-:W-:Y:S02]  /*0b20*/  IMAD.MOV R7, RZ, RZ, -R7 ;  /* 0x000000ffff077224 */ /* 0x000fe400078e0a07 */
[----:B------:R-:W-:Y:S02]  /*0b30*/  IMAD R13, R16, 0x110, RZ ;  /* 0x00000110100d7824 */ /* 0x000fe400078e02ff */
[----:B------:R-:W-:Y:S01]  /*0b40*/  IMAD R7, R8, R7, R9 ;  /* 0x0000000708077224 */ /* 0x000fe200078e0209 */
[----:B------:R-:W-:Y:S01]  /*0b50*/  SHF.R.U32.HI R9, RZ, 0x1, R4 ;  /* 0x00000001ff097819 */ /* 0x000fe20000011604 */
[----:B------:R-:W-:-:S03]  /*0b60*/  IMAD R69, R64, 0x1d, RZ ;  /* 0x0000001d40457824 */ /* 0x000fc600078e02ff */
[----:B------:R-:W-:Y:S02]  /*0b70*/  ISETP.GT.U32.AND P1, PT, R8, R7, PT ;  /* 0x000000070800720c */ /* 0x000fe40003f24070 */
[----:B------:R-:W-:Y:S01]  /*0b80*/  LOP3.LUT R12, R13, R12, R9, 0x1e, !PT ;  /* 0x0000000c0d0c7212 */ /* 0x000fe200078e1e09 */
[----:B------:R-:W-:Y:S01]  /*0b90*/  @!P0 IMAD.IADD R11, R11, 0x1, -R14 ;  /* 0x000000010b0b8824 */ /* 0x000fe200078e0a0e */
[----:B------:R-:W-:Y:S01]  /*0ba0*/  ISETP.NE.AND P0, PT, R20, RZ, PT ;  /* 0x000000ff1400720c */ /* 0x000fe20003f05270 */
[----:B------:R-:W-:Y:S01]  /*0bb0*/  IMAD.MOV.U32 R13, RZ, RZ, R17 ;  /* 0x000000ffff0d7224 */ /* 0x000fe200078e0011 */
[----:B------:R-:W-:Y:S01]  /*0bc0*/  LOP3.LUT R58, R12, 0x20, RZ, 0x3c, !PT ;  /* 0x000000200c3a7812 */ /* 0x000fe200078e3cff */
[----:B------:R-:W-:Y:S01]  /*0bd0*/  IMAD.HI.U32 R9, R10, R15, RZ ;  /* 0x0000000f0a097227 */ /* 0x000fe200078e00ff */
[----:B------:R-:W-:-:S03]  /*0be0*/  ISETP.GT.U32.AND P3, PT, R14, R11, PT ;  /* 0x0000000b0e00720c */ /* 0x000fc60003f64070 */
[----:B------:R-:W-:-:S04]  /*0bf0*/  IMAD.HI.U32 R3, R10, R13, RZ ;  /* 0x0000000d0a037227 */ /* 0x000fc800078e00ff */
[----:B------:R-:W-:Y:S02]  /*0c00*/  IMAD.MOV R9, RZ, RZ, -R9 ;  /* 0x000000ffff097224 */ /* 0x000fe400078e0a09 */
[----:B------:R-:W-:-:S04]  /*0c10*/  @!P1 IMAD.IADD R7, R7, 0x1, -R8 ;  /* 0x0000000107079824 */ /* 0x000fc800078e0a08 */
[----:B------:R-:W-:Y:S02]  /*0c20*/  @!P3 IMAD.IADD R11, R11, 0x1, -R14 ;  /* 0x000000010b0bb824 */ /* 0x000fe400078e0a0e */
[----:B------:R-:W-:Y:S02]  /*0c30*/  IMAD.MOV R14, RZ, RZ, -R3 ;  /* 0x000000ffff0e7224 */ /* 0x000fe400078e0a03 */
[----:B------:R-:W-:Y:S02]  /*0c40*/  IMAD.MOV.U32 R3, RZ, RZ, R11 ;  /* 0x000000ffff037224 */ /* 0x000fe400078e000b */
[C---:B------:R-:W-:Y:S02]  /*0c50*/  IMAD R11, R8.reuse, R9, R15 ;  /* 0x00000009080b7224 */ /* 0x040fe400078e020f */
[----:B------:R-:W-:Y:S01]  /*0c60*/  @!P6 IMAD.MOV R3, RZ, RZ, -R3 ;  /* 0x000000ffff03e224 */ /* 0x000fe200078e0a03 */
[C---:B------:R-:W-:Y:S01]  /*0c70*/  ISETP.GT.U32.AND P6, PT, R8.reuse, R7, PT ;  /* 0x000000070800720c */ /* 0x040fe20003fc4070 */
[C---:B------:R-:W-:Y:S01]  /*0c80*/  IMAD R13, R8.reuse, R14, R13 ;  /* 0x0000000e080d7224 */ /* 0x040fe200078e020d */
[----:B------:R-:W-:Y:S01]  /*0c90*/  ISETP.GT.U32.AND P3, PT, R8, R11, PT ;  /* 0x0000000b0800720c */ /* 0x000fe20003f64070 */
[C---:B------:R-:W-:Y:S01]  /*0ca0*/  VIADD R9, R22.reuse, 0x18 ;  /* 0x0000001816097836 */ /* 0x040fe20000000000 */
[----:B------:R-:W-:Y:S01]  /*0cb0*/  @!P0 LOP3.LUT R3, RZ, R20, RZ, 0x33, !PT ;  /* 0x00000014ff038212 */ /* 0x000fe200078e33ff */
[----:B------:R-:W-:-:S02]  /*0cc0*/  VIADD R14, R22, 0x16 ;  /* 0x00000016160e7836 */ /* 0x000fc40000000000 */
[----:B------:R-:W-:Y:S01]  /*0cd0*/  VIADD R20, R22, 0x14 ;  /* 0x0000001416147836 */ /* 0x000fe20000000000 */
[----:B------:R-:W-:Y:S02]  /*0ce0*/  IABS R17, R9 ;  /* 0x0000000900117213 */ /* 0x000fe40000000000 */
[----:B------:R-:W-:Y:S02]  /*0cf0*/  ISETP.GE.AND P0, PT, R9, RZ, PT ;  /* 0x000000ff0900720c */ /* 0x000fe40003f06270 */
[----:B------:R-:W-:Y:S01]  /*0d00*/  IABS R19, R14 ;  /* 0x0000000e00137213 */ /* 0x000fe20000000000 */
[--C-:B------:R-:W-:Y:S01]  /*0d10*/  @!P6 IMAD.IADD R7, R7, 0x1, -R8.reuse ;  /* 0x000000010707e824 */ /* 0x100fe200078e0a08 */
[----:B------:R-:W-:Y:S01]  /*0d20*/  ISETP.GT.U32.AND P6, PT, R8, R13, PT ;  /* 0x0000000d0800720c */ /* 0x000fe20003fc4070 */
[----:B------:R-:W-:Y:S01]  /*0d30*/  @!P3 IMAD.IADD R11, R11, 0x1, -R8 ;  /* 0x000000010b0bb824 */ /* 0x000fe200078e0a08 */
[----:B------:R-:W-:Y:S01]  /*0d40*/  ISETP.GE.AND P1, PT, R14, RZ, PT ;  /* 0x000000ff0e00720c */ /* 0x000fe20003f26270 */
[----:B------:R-:W-:Y:S01]  /*0d50*/  IMAD.HI.U32 R9, R10, R17, RZ ;  /* 0x000000110a097227 */ /* 0x000fe200078e00ff */
[----:B------:R-:W-:-:S02]  /*0d60*/  IABS R23, R20 ;  /* 0x0000001400177213 */ /* 0x000fc40000000000 */
[----:B------:R-:W-:Y:S01]  /*0d70*/  ISETP.GT.U32.AND P3, PT, R8, R11, PT ;  /* 0x0000000b0800720c */ /* 0x000fe20003f64070 */
[----:B------:R-:W-:Y:S02]  /*0d80*/  IMAD.MOV R15, RZ, RZ, -R9 ;  /* 0x000000ffff0f7224 */ /* 0x000fe400078e0a09 */
[----:B------:R-:W-:-:S04]  /*0d90*/  IMAD.HI.U32 R14, R10, R19, RZ ;  /* 0x000000130a0e7227 */ /* 0x000fc800078e00ff */
[----:B------:R-:W-:Y:S02]  /*0da0*/  @!P6 IMAD.IADD R13, R13, 0x1, -R8 ;  /* 0x000000010d0de824 */ /* 0x000fe400078e0a08 */
[----:B------:R-:W-:Y:S02]  /*0db0*/  IMAD R17, R8, R15, R17 ;  /* 0x0000000f08117224 */ /* 0x000fe400078e0211 */
[----:B------:R-:W-:Y:S01]  /*0dc0*/  IMAD.HI.U32 R9, R10, R23, RZ ;  /* 0x000000170a097227 */ /* 0x000fe200078e00ff */
[----:B------:R-:W-:-:S03]  /*0dd0*/  ISETP.GT.U32.AND P6, PT, R8, R13, PT ;  /* 0x0000000d0800720c */ /* 0x000fc60003fc4070 */
[----:B------:R-:W-:Y:S01]  /*0de0*/  @!P3 IMAD.IADD R11, R11, 0x1, -R8 ;  /* 0x000000010b0bb824 */ /* 0x000fe200078e0a08 */
[C---:B------:R-:W-:Y:S01]  /*0df0*/  ISETP.GT.U32.AND P3, PT, R8.reuse, R17, PT ;  /* 0x000000110800720c */ /* 0x040fe20003f64070 */
[----:B------:R-:W-:Y:S02]  /*0e00*/  IMAD.MOV R18, RZ, RZ, -R14 ;  /* 0x000000ffff127224 */ /* 0x000fe400078e0a0e */
[----:B------:R-:W-:Y:S02]  /*0e10*/  IMAD.MOV R9, RZ, RZ, -R9 ;  /* 0x000000ffff097224 */ /* 0x000fe400078e0a09 */
[C---:B------:R-:W-:Y:S02]  /*0e20*/  IMAD R19, R8.reuse, R18, R19 ;  /* 0x0000001208137224 */ /* 0x040fe400078e0213 */
[C---:B------:R-:W-:Y:S02]  /*0e30*/  IMAD R23, R8.reuse, R9, R23 ;  /* 0x0000000908177224 */ /* 0x040fe400078e0217 */
[----:B------:R-:W-:Y:S01]  /*0e40*/  @!P6 IMAD.IADD R13, R13, 0x1, -R8 ;  /* 0x000000010d0de824 */ /* 0x000fe200078e0a08 */
[----:B------:R-:W-:Y:S01]  /*0e50*/  ISETP.GT.U32.AND P6, PT, R8, R19, PT ;  /* 0x000000130800720c */ /* 0x000fe20003fc4070 */
[----:B------:R-:W-:-:S04]  /*0e60*/  IMAD.HI.U32 R14, R10, R25, RZ ;  /* 0x000000190a0e7227 */ /* 0x000fc800078e00ff */
[----:B------:R-:W-:Y:S01]  /*0e70*/  @!P3 IMAD.IADD R17, R17, 0x1, -R8 ;  /* 0x000000011111b824 */ /* 0x000fe200078e0a08 */
[----:B------:R-:W-:Y:S01]  /*0e80*/  ISETP.GT.U32.AND P3, PT, R8, R23, PT ;  /* 0x000000170800720c */ /* 0x000fe20003f64070 */
[----:B------:R-:W-:Y:S02]  /*0e90*/  IMAD.MOV R14, RZ, RZ, -R14 ;  /* 0x000000ffff0e7224 */ /* 0x000fe400078e0a0e */
[----:B------:R-:W-:-:S04]  /*0ea0*/  IMAD.HI.U32 R9, R10, R27, RZ ;  /* 0x0000001b0a097227 */ /* 0x000fc800078e00ff */
[--C-:B------:R-:W-:Y:S01]  /*0eb0*/  @!P6 IMAD.IADD R19, R19, 0x1, -R8.reuse ;  /* 0x000000011313e824 */ /* 0x100fe200078e0a08 */
[C---:B------:R-:W-:Y:S01]  /*0ec0*/  ISETP.GT.U32.AND P6, PT, R8.reuse, R17, PT ;  /* 0x000000110800720c */ /* 0x040fe20003fc4070 */
[C---:B------:R-:W-:Y:S02]  /*0ed0*/  IMAD R25, R8.reuse, R14, R25 ;  /* 0x0000000e08197224 */ /* 0x040fe400078e0219 */
[----:B------:R-:W-:Y:S02]  /*0ee0*/  IMAD.MOV R9, RZ, RZ, -R9 ;  /* 0x000000ffff097224 */ /* 0x000fe400078e0a09 */
[----:B------:R-:W-:Y:S01]  /*0ef0*/  @!P3 IMAD.IADD R23, R23, 0x1, -R8 ;  /* 0x000000011717b824 */ /* 0x000fe200078e0a08 */
[----:B------:R-:W-:Y:S01]  /*0f00*/  ISETP.GT.U32.AND P3, PT, R8, R19, PT ;  /* 0x000000130800720c */ /* 0x000fe20003f64070 */
[----:B------:R-:W-:-:S04]  /*0f10*/  IMAD.HI.U32 R14, R10, R29, RZ ;  /* 0x0000001d0a0e7227 */ /* 0x000fc800078e00ff */
[C---:B------:R-:W-:Y:S02]  /*0f20*/  IMAD R27, R8.reuse, R9, R27 ;  /* 0x00000009081b7224 */ /* 0x040fe400078e021b */
[----:B------:R-:W-:Y:S01]  /*0f30*/  @!P6 IMAD.IADD R17, R17, 0x1, -R8 ;  /* 0x000000011111e824 */ /* 0x000fe200078e0a08 */
[----:B------:R-:W-:Y:S01]  /*0f40*/  ISETP.GT.U32.AND P6, PT, R8, R25, PT ;  /* 0x000000190800720c */ /* 0x000fe20003fc4070 */
[----:B------:R-:W-:-:S04]  /*0f50*/  IMAD.HI.U32 R15, R10, R31, RZ ;  /* 0x0000001f0a0f7227 */ /* 0x000fc800078e00ff */
[----:B------:R-:W-:Y:S02]  /*0f60*/  IMAD.MOV R14, RZ, RZ, -R14 ;  /* 0x000000ffff0e7224 */ /* 0x000fe400078e0a0e */
[----:B------:R-:W-:Y:S02]  /*0f70*/  IMAD.MOV.U32 R9, RZ, RZ, R7 ;  /* 0x000000ffff097224 */ /* 0x000fe400078e0007 */
[----:B------:R-:W-:Y:S01]  /*0f80*/  @!P3 IMAD.IADD R19, R19, 0x1, -R8 ;  /* 0x000000011313b824 */ /* 0x000fe200078e0a08 */
[C---:B------:R-:W-:Y:S01]  /*0f90*/  ISETP.GT.U32.AND P3, PT, R8.reuse, R27, PT ;  /* 0x0000001b0800720c */ /* 0x040fe20003f64070 */
[----:B------:R-:W-:Y:S02]  /*0fa0*/  IMAD.MOV R15, RZ, RZ, -R15 ;  /* 0x000000ffff0f7224 */ /* 0x000fe400078e0a0f */
[----:B------:R-:W-:Y:S02]  /*0fb0*/  IMAD R7, R8, R14, R29 ;  /* 0x0000000e08077224 */ /* 0x000fe400078e021d */
[----:B------:R-:W-:-:S04]  /*0fc0*/  IMAD.HI.U32 R14, R10, R33, RZ ;  /* 0x000000210a0e7227 */ /* 0x000fc800078e00ff */
[C---:B------:R-:W-:Y:S02]  /*0fd0*/  IMAD R31, R8.reuse, R15, R31 ;  /* 0x0000000f081f7224 */ /* 0x040fe400078e021f */
[----:B------:R-:W-:Y:S01]  /*0fe0*/  @!P2 IMAD.MOV R9, RZ, RZ, -R9 ;  /* 0x000000ffff09a224 */ /* 0x000fe200078e0a09 */
[----:B------:R-:W-:Y:S01]  /*0ff0*/  ISETP.GT.U32.AND P2, PT, R8, R23, PT ;  /* 0x000000170800720c */ /* 0x000fe20003f44070 */
[----:B------:R-:W-:-:S04]  /*1000*/  IMAD.HI.U32 R15, R10, R35, RZ ;  /* 0x000000230a0f7227 */ /* 0x000fc800078e00ff */
[----:B------:R-:W-:Y:S02]  /*1010*/  IMAD.MOV R14, RZ, RZ, -R14 ;  /* 0x000000ffff0e7224 */ /* 0x000fe400078e0a0e */
[----:B------:R-:W-:Y:S02]  /*1020*/  IMAD.MOV R15, RZ, RZ, -R15 ;  /* 0x000000ffff0f7224 */ /* 0x000fe400078e0a0f */
[C---:B------:R-:W-:Y:S02]  /*1030*/  IMAD R33, R8.reuse, R14, R33 ;  /* 0x0000000e08217224 */ /* 0x040fe400078e0221 */
[--C-:B------:R-:W-:Y:S01]  /*1040*/  @!P6 IMAD.IADD R25, R25, 0x1, -R8.reuse ;  /* 0x000000011919e824 */ /* 0x100fe200078e0a08 */
[C---:B------:R-:W-:Y:S01]  /*1050*/  ISETP.GT.U32.AND P6, PT, R8.reuse, R31, PT ;  /* 0x0000001f0800720c */ /* 0x040fe20003fc4070 */
[C---:B------:R-:W-:Y:S02]  /*1060*/  IMAD R35, R8.reuse, R15, R35 ;  /* 0x0000000f08237224 */ /* 0x040fe400078e0223 */
[----:B------:R-:W-:Y:S01]  /*1070*/  @!P3 IMAD.IADD R27, R27, 0x1, -R8 ;  /* 0x000000011b1bb824 */ /* 0x000fe200078e0a08 */
[----:B------:R-:W-:Y:S01]  /*1080*/  ISETP.GT.U32.AND P3, PT, R8, R33, PT ;  /* 0x000000210800720c */ /* 0x000fe20003f64070 */
[----:B------:R-:W-:-:S04]  /*1090*/  IMAD.HI.U32 R15, R10, R39, RZ ;  /* 0x000000270a0f7227 */ /* 0x000fc800078e00ff */
[----:B------:R-:W-:Y:S02]  /*10a0*/  IMAD.MOV R15, RZ, RZ, -R15 ;  /* 0x000000ffff0f7224 */ /* 0x000fe400078e0a0f */
[--C-:B------:R-:W-:Y:S01]  /*10b0*/  @!P2 IMAD.IADD R23, R23, 0x1, -R8.reuse ;  /* 0x000000011717a824 */ /* 0x100fe200078e0a08 */
[C---:B------:R-:W-:Y:S01]  /*10c0*/  ISETP.GT.U32.AND P2, PT, R8.reuse, R7, PT ;  /* 0x000000070800720c */ /* 0x040fe20003f44070 */
[C---:B------:R-:W-:Y:S02]  /*10d0*/  IMAD R39, R8.reuse, R15, R39 ;  /* 0x0000000f08277224 */ /* 0x040fe400078e0227 */
[--C-:B------:R-:W-:Y:S01]  /*10e0*/  @!P6 IMAD.IADD R31, R31, 0x1, -R8.reuse ;  /* 0x000000011f1fe824 */ /* 0x100fe200078e0a08 */
[----:B------:R-:W-:Y:S01]  /*10f0*/  ISETP.GT.U32.AND P6, PT, R8, R35, PT ;  /* 0x000000230800720c */ /* 0x000fe20003fc4070 */
[----:B------:R-:W-:Y:S02]  /*1100*/  IMAD.MOV.U32 R15, RZ, RZ, R13 ;  /* 0x000000ffff0f7224 */ /* 0x000fe400078e000d */
[----:B------:R-:W-:Y:S01]  /*1110*/  @!P3 IMAD.IADD R33, R33, 0x1, -R8 ;  /* 0x000000012121b824 */ /* 0x000fe200078e0a08 */
[----:B------:R-:W-:Y:S01]  /*1120*/  ISETP.GE.AND P3, PT, R20, RZ, PT ;  /* 0x000000ff1400720c */ /* 0x000fe20003f66270 */
[----:B------:R-:W-:Y:S01]  /*1130*/  @!P5 IMAD.MOV R11, RZ, RZ, -R11 ;  /* 0x000000ffff0bd224 */ /* 0x000fe200078e0a0b */
[C---:B------:R-:W-:Y:S01]  /*1140*/  ISETP.GT.U32.AND P5, PT, R8.reuse, R25, PT ;  /* 0x000000190800720c */ /* 0x040fe20003fa4070 */
[----:B------:R-:W-:Y:S01]  /*1150*/  @!P4 IMAD.MOV R15, RZ, RZ, -R15 ;  /* 0x000000ffff0fc224 */ /* 0x000fe200078e0a0f */
[----:B------:R-:W-:Y:S01]  /*1160*/  ISETP.GT.U32.AND P4, PT, R8, R27, PT ;  /* 0x0000001b0800720c */ /* 0x000fe20003f84070 */
[----:B------:R-:W-:-:S04]  /*1170*/  IMAD.HI.U32 R14, R10, R37, RZ ;  /* 0x000000250a0e7227 */ /* 0x000fc800078e00ff */
[----:B------:R-:W-:Y:S01]  /*1180*/  @!P2 IMAD.IADD R7, R7, 0x1, -R8 ;  /* 0x000000010707a824 */ /* 0x000fe200078e0a08 */
[----:B------:R-:W-:Y:S01]  /*1190*/  ISETP.GE.AND P2, PT, R22, RZ, PT ;  /* 0x000000ff1600720c */ /* 0x000fe20003f46270 */
[----:B------:R-:W-:Y:S02]  /*11a0*/  IMAD.MOV R18, RZ, RZ, -R14 ;  /* 0x000000ffff127224 */ /* 0x000fe400078e0a0e */
[----:B------:R-:W-:Y:S01]  /*11b0*/  @!P6 IMAD.IADD R35, R35, 0x1, -R8 ;  /* 0x000000012323e824 */ /* 0x000fe200078e0a08 */
[C---:B------:R-:W-:Y:S01]  /*11c0*/  ISETP.GT.U32.AND P6, PT, R8.reuse, R33, PT ;  /* 0x000000210800720c */ /* 0x040fe20003fc4070 */
[C---:B------:R-:W-:Y:S02]  /*11d0*/  IMAD R37, R8.reuse, R18, R37 ;  /* 0x0000001208257224 */ /* 0x040fe400078e0225 */
[----:B------:R-:W-:Y:S01]  /*11e0*/  @!P0 IMAD.MOV R17, RZ, RZ, -R17 ;  /* 0x000000ffff118224 */ /* 0x000fe200078e0a11 */
[----:B------:R-:W-:Y:S01]  /*11f0*/  ISETP.GT.U32.AND P0, PT, R8, R7, PT ;  /* 0x000000070800720c */ /* 0x000fe20003f04070 */
[----:B------:R-:W-:-:S04]  /*1200*/  IMAD.HI.U32 R14, R10, R41, RZ ;  /* 0x000000290a0e7227 */ /* 0x000fc800078e00ff */
[----:B------:R-:W-:-:S04]  /*1210*/  IMAD.HI.U32 R10, R10, R43, RZ ;  /* 0x0000002b0a0a7227 */ /* 0x000fc800078e00ff */
[----:B------:R-:W-:Y:S01]  /*1220*/  @!P1 IMAD.MOV R19, RZ, RZ, -R19 ;  /* 0x000000ffff139224 */ /* 0x000fe200078e0a13 */
[C---:B------:R-:W-:Y:S01]  /*1230*/  ISETP.GT.U32.AND P1, PT, R8.reuse, R31, PT ;  /* 0x0000001f0800720c */ /* 0x040fe20003f24070 */
[----:B------:R-:W-:Y:S01]  /*1240*/  @!P3 IMAD.MOV R23, RZ, RZ, -R23 ;  /* 0x000000ffff17b224 */ /* 0x000fe200078e0a17 */
[C---:B------:R-:W-:Y:S01]  /*1250*/  ISETP.GT.U32.AND P3, PT, R8.reuse, R35, PT ;  /* 0x000000230800720c */ /* 0x040fe20003f64070 */
[--C-:B------:R-:W-:Y:S01]  /*1260*/  @!P5 IMAD.IADD R25, R25, 0x1, -R8.reuse ;  /* 0x000000011919d824 */ /* 0x100fe200078e0a08 */
[C---:B------:R-:W-:Y:S01]  /*1270*/  ISETP.GT.U32.AND P5, PT, R8.reuse, R37, PT ;  /* 0x000000250800720c */ /* 0x040fe20003fa4070 */
[----:B------:R-:W-:Y:S01]  /*1280*/  @!P4 IMAD.IADD R27, R27, 0x1, -R8 ;  /* 0x000000011b1bc824 */ /* 0x000fe200078e0a08 */
[----:B------:R-:W-:Y:S01]  /*1290*/  ISETP.GT.U32.AND P4, PT, R8, R39, PT ;  /* 0x000000270800720c */ /* 0x000fe20003f84070 */
[----:B------:R-:W-:Y:S02]  /*12a0*/  IMAD.MOV R14, RZ, RZ, -R14 ;  /* 0x000000ffff0e7224 */ /* 0x000fe400078e0a0e */
[----:B------:R-:W-:-:S02]  /*12b0*/  IMAD.MOV R10, RZ, RZ, -R10 ;  /* 0x000000ffff0a7224 */ /* 0x000fc400078e0a0a */
[C---:B------:R-:W-:Y:S02]  /*12c0*/  IMAD R41, R8.reuse, R14, R41 ;  /* 0x0000000e08297224 */ /* 0x040fe400078e0229 */
[C---:B------:R-:W-:Y:S01]  /*12d0*/  IMAD R43, R8.reuse, R10, R43 ;  /* 0x0000000a082b7224 */ /* 0x040fe200078e022b */
[----:B------:R-:W-:Y:S01]  /*12e0*/  SHF.R.S32.HI R10, RZ, 0x2, R0 ;  /* 0x00000002ff0a7819 */ /* 0x000fe20000011400 */
[--C-:B------:R-:W-:Y:S01]  /*12f0*/  @!P0 IMAD.IADD R7, R7, 0x1, -R8.reuse ;  /* 0x0000000107078824 */ /* 0x100fe200078e0a08 */
[C---:B------:R-:W-:Y:S01]  /*1300*/  ISETP.GT.U32.AND P0, PT, R8.reuse, R41, PT ;  /* 0x000000290800720c */ /* 0x040fe20003f04070 */
[--C-:B------:R-:W-:Y:S01]  /*1310*/  @!P6 IMAD.IADD R33, R33, 0x1, -R8.reuse ;  /* 0x000000012121e824 */ /* 0x100fe200078e0a08 */
[----:B------:R-:W-:Y:S01]  /*1320*/  ISETP.GT.U32.AND P6, PT, R8, R43, PT ;  /* 0x0000002b0800720c */ /* 0x000fe20003fc4070 */
[--C-:B------:R-:W-:Y:S01]  /*1330*/  @!P1 IMAD.IADD R31, R31, 0x1, -R8.reuse ;  /* 0x000000011f1f9824 */ /* 0x100fe200078e0a08 */
[----:B------:R-:W-:Y:S01]  /*1340*/  ISETP.GE.AND P1, PT, R24, RZ, PT ;  /* 0x000000ff1800720c */ /* 0x000fe20003f26270 */
[--C-:B------:R-:W-:Y:S01]  /*1350*/  @!P3 IMAD.IADD R35, R35, 0x1, -R8.reuse ;  /* 0x000000012323b824 */ /* 0x100fe200078e0a08 */
[----:B------:R-:W-:Y:S01]  /*1360*/  ISETP.GE.AND P3, PT, R26, RZ, PT ;  /* 0x000000ff1a00720c */ /* 0x000fe20003f66270 */
[--C-:B------:R-:W-:Y:S01]  /*1370*/  @!P5 IMAD.IADD R37, R37, 0x1, -R8.reuse ;  /* 0x000000012525d824 */ /* 0x100fe200078e0a08 */
[----:B------:R-:W-:Y:S01]  /*1380*/  ISETP.GE.AND P5, PT, R28, RZ, PT ;  /* 0x000000ff1c00720c */ /* 0x000fe20003fa6270 */
[--C-:B------:R-:W-:Y:S01]  /*1390*/  @!P4 IMAD.IADD R39, R39, 0x1, -R8.reuse ;  /* 0x000000012727c824 */ /* 0x100fe200078e0a08 */
[----:B------:R-:W-:Y:S01]  /*13a0*/  ISETP.GE.AND P4, PT, R30, RZ, PT ;  /* 0x000000ff1e00720c */ /* 0x000fe20003f86270 */
[----:B------:R-:W-:Y:S01]  /*13b0*/  IMAD.MOV.U32 R29, RZ, RZ, R7 ;  /* 0x000000ffff1d7224 */ /* 0x000fe200078e0007 */
[----:B------:R-:W-:Y:S01]  /*13c0*/  SGXT R10, R10, 0x1 ;  /* 0x000000010a0a781a */ /* 0x000fe20000000200 */
[--C-:B------:R-:W-:Y:S01]  /*13d0*/  @!P0 IMAD.IADD R41, R41, 0x1, -R8.reuse ;  /* 0x0000000129298824 */ /* 0x100fe200078e0a08 */
[----:B------:R-:W-:Y:S01]  /*13e0*/  ISETP.GE.AND P0, PT, R32, RZ, PT ;  /* 0x000000ff2000720c */ /* 0x000fe20003f06270 */
[----:B------:R-:W-:Y:S01]  /*13f0*/  @!P6 IMAD.IADD R43, R43, 0x1, -R8 ;  /* 0x000000012b2be824 */ /* 0x000fe200078e0a08 */
[----:B------:R-:W-:Y:S01]  /*1400*/  LOP3.LUT R13, R10, 0x90, RZ, 0xc0, !PT ;  /* 0x000000900a0d7812 */ /* 0x000fe200078ec0ff */
[----:B------:R-:W-:Y:S01]  /*1410*/  @!P1 IMAD.MOV R25, RZ, RZ, -R25 ;  /* 0x000000ffff199224 */ /* 0x000fe200078e0a19 */
[C---:B------:R-:W-:Y:S01]  /*1420*/  ISETP.GT.U32.AND P1, PT, R8.reuse, R37, PT ;  /* 0x000000250800720c */ /* 0x040fe20003f24070 */
[----:B------:R-:W-:Y:S01]  /*1430*/  @!P3 IMAD.MOV R27, RZ, RZ, -R27 ;  /* 0x000000ffff1bb224 */ /* 0x000fe200078e0a1b */
[C---:B------:R-:W-:Y:S01]  /*1440*/  ISETP.GT.U32.AND P3, PT, R8.reuse, R39, PT ;  /* 0x000000270800720c */ /* 0x040fe20003f64070 */
[----:B------:R-:W-:Y:S01]  /*1450*/  @!P5 IMAD.MOV R29, RZ, RZ, -R29 ;  /* 0x000000ffff1dd224 */ /* 0x000fe200078e0a1d */
[C---:B------:R-:W-:Y:S01]  /*1460*/  ISETP.GT.U32.AND P5, PT, R8.reuse, R41, PT ;  /* 0x000000290800720c */ /* 0x040fe20003fa4070 */
[----:B------:R-:W-:Y:S01]  /*1470*/  @!P4 IMAD.MOV R31, RZ, RZ, -R31 ;  /* 0x000000ffff1fc224 */ /* 0x000fe200078e0a1f */
[----:B------:R-:W-:Y:S01]  /*1480*/  ISETP.GT.U32.AND P4, PT, R8, R43, PT ;  /* 0x0000002b0800720c */ /* 0x000fe20003f84070 */
[----:B------:R-:W-:Y:S01]  /*1490*/  IMAD R13, R16, 0x20, R13 ;  /* 0x00000020100d7824 */ /* 0x000fe200078e020d */
[----:B------:R-:W-:Y:S01]  /*14a0*/  ISETP.GE.AND P6, PT, R34, RZ, PT ;  /* 0x000000ff2200720c */ /* 0x000fe20003fc6270 */
[----:B------:R-:W-:-:S02]  /*14b0*/  IMAD.SHL.U32 R10, R0, 0x2, RZ ;  /* 0x00000002000a7824 */ /* 0x000fc400078e00ff */
[----:B------:R-:W-:Y:S02]  /*14c0*/  IMAD.SHL.U32 R7, R0, 0x10, RZ ;  /* 0x0000001000077824 */ /* 0x000fe400078e00ff */
[--C-:B------:R-:W-:Y:S01]  /*14d0*/  @!P1 IMAD.IADD R37, R37, 0x1, -R8.reuse ;  /* 0x0000000125259824 */ /* 0x100fe200078e0a08 */
[----:B------:R-:W-:Y:S01]  /*14e0*/  ISETP.GE.AND P1, PT, R36, RZ, PT ;  /* 0x000000ff2400720c */ /* 0x000fe20003f26270 */
[--C-:B------:R-:W-:Y:S01]  /*14f0*/  @!P3 IMAD.IADD R39, R39, 0x1, -R8.reuse ;  /* 0x000000012727b824 */ /* 0x100fe200078e0a08 */
[----:B------:R-:W-:Y:S01]  /*1500*/  ISETP.GE.AND P3, PT, R38, RZ, PT ;  /* 0x000000ff2600720c */ /* 0x000fe20003f66270 */
[--C-:B------:R-:W-:Y:S01]  /*1510*/  @!P5 IMAD.IADD R41, R41, 0x1, -R8.reuse ;  /* 0x000000012929d824 */ /* 0x100fe200078e0a08 */
[----:B------:R-:W-:Y:S01]  /*1520*/  ISETP.GE.AND P5, PT, R40, RZ, PT ;  /* 0x000000ff2800720c */ /* 0x000fe20003fa6270 */
[----:B------:R-:W-:Y:S01]  /*1530*/  @!P4 IMAD.IADD R43, R43, 0x1, -R8 ;  /* 0x000000012b2bc824 */ /* 0x000fe200078e0a08 */
[----:B------:R-:W-:Y:S01]  /*1540*/  ISETP.NE.AND P4, PT, R21, RZ, PT ;  /* 0x000000ff1500720c */ /* 0x000fe20003f85270 */
[----:B------:R-:W-:Y:S01]  /*1550*/  @!P0 IMAD.MOV R33, RZ, RZ, -R33 ;  /* 0x000000ffff218224 */ /* 0x000fe200078e0a21 */
[----:B------:R-:W-:Y:S01]  /*1560*/  LOP3.LUT R8, RZ, R21, RZ, 0x33, !PT ;  /* 0x00000015ff087212 */ /* 0x000fe200078e33ff */
[----:B------:R-:W-:Y:S01]  /*1570*/  @!P6 IMAD.MOV R35, RZ, RZ, -R35 ;  /* 0x000000ffff23e224 */ /* 0x000fe200078e0a23 */
[----:B------:R-:W-:Y:S01]  /*1580*/  LOP3.LUT R10, R13, 0x10, R10, 0x78, !PT ;  /* 0x000000100d0a7812 */ /* 0x000fe200078e780a */
[----:B------:R-:W-:Y:S01]  /*1590*/  @!P2 IMAD.MOV R43, RZ, RZ, -R43 ;  /* 0x000000ffff2ba224 */ /* 0x000fe200078e0a2b */
[C---:B------:R-:W-:Y:S01]  /*15a0*/  SEL R9, R8.reuse, R9, !P4 ;  /* 0x0000000908097207 */ /* 0x040fe20006000000 */
[----:B------:R-:W-:Y:S01]  /*15b0*/  @!P1 IMAD.MOV R37, RZ, RZ, -R37 ;  /* 0x000000ffff259224 */ /* 0x000fe200078e0a25 */
[----:B------:R-:W-:Y:S01]  /*15c0*/  LOP3.LUT R13, R7, 0x100, RZ, 0xc0, !PT ;  /* 0x00000100070d7812 */ /* 0x000fe200078ec0ff */
[----:B------:R-:W-:Y:S01]  /*15d0*/  @!P3 IMAD.MOV R39, RZ, RZ, -R39 ;  /* 0x000000ffff27b224 */ /* 0x000fe200078e0a27 */
[----:B------:R-:W-:Y:S01]  /*15e0*/  SEL R11, R8, R11, !P4 ;  /* 0x0000000b080b7207 */ /* 0x000fe20006000000 */
[----:B------:R-:W-:Y:S01]  /*15f0*/  IMAD R9, R9, UR6, RZ ;  /* 0x0000000609097c24 */ /* 0x000fe2000f8e02ff */
[----:B------:R-:W-:Y:S01]  /*1600*/  IADD3 R13, PT, PT, R10, UR5, R13 ;  /* 0x000000050a0d7c10 */ /* 0x000fe2000fffe00d */
[----:B------:R-:W-:Y:S01]  /*1610*/  @!P5 IMAD.MOV R41, RZ, RZ, -R41 ;  /* 0x000000ffff29d224 */ /* 0x000fe200078e0a29 */
[----:B------:R-:W-:Y:S01]  /*1620*/  SEL R23, R8, R23, !P4 ;  /* 0x0000001708177207 */ /* 0x000fe20006000000 */
[----:B------:R-:W-:Y:S01]  /*1630*/  IMAD R11, R11, UR6, RZ ;  /* 0x000000060b0b7c24 */ /* 0x000fe2000f8e02ff */
[----:B---3--:R-:W-:-:S02]  /*1640*/  IADD3 R10, P0, PT, R9, UR14, RZ ;  /* 0x0000000e090a7c10 */ /* 0x008fc4000ff1e0ff */
[----:B------:R-:W-:Y:S02]  /*1650*/  SEL R15, R8, R15, !P4 ;  /* 0x0000000f080f7207 */ /* 0x000fe40006000000 */
[----:B------:R-:W-:Y:S01]  /*1660*/  R2UR UR35, R10 ;  /* 0x000000000a2372ca */ /* 0x000fe200000e0000 */
[----:B------:R-:W-:Y:S01]  /*1670*/  IMAD R10, R23, UR6, RZ ;  /* 0x00000006170a7c24 */ /* 0x000fe2000f8e02ff */
[C---:B------:R-:W-:Y:S01]  /*1680*/  SEL R17, R8.reuse, R17, !P4 ;  /* 0x0000001108117207 */ /* 0x040fe20006000000 */
[----:B------:R-:W-:Y:S01]  /*1690*/  IMAD R15, R15, UR6, RZ ;  /* 0x000000060f0f7c24 */ /* 0x000fe2000f8e02ff */
[C---:B------:R-:W-:Y:S02]  /*16a0*/  SEL R19, R8.reuse, R19, !P4 ;  /* 0x0000001308137207 */ /* 0x040fe40006000000 */
[----:B------:R-:W-:Y:S01]  /*16b0*/  IADD3 R14, P6, PT, R11, UR14, RZ ;  /* 0x0000000e0b0e7c10 */ /* 0x000fe2000ffde0ff */
[----:B------:R-:W-:Y:S01]  /*16c0*/  IMAD R17, R17, UR6, RZ ;  /* 0x0000000611117c24 */ /* 0x000fe2000f8e02ff */
[C---:B------:R-:W-:Y:S01]  /*16d0*/  SEL R25, R8.reuse, R25, !P4 ;  /* 0x0000001908197207 */ /* 0x040fe20006000000 */
[----:B------:R-:W-:Y:S01]  /*16e0*/  IMAD R19, R19, UR6, RZ ;  /* 0x0000000613137c24 */ /* 0x000fe2000f8e02ff */
[----:B------:R-:W-:-:S02]  /*16f0*/  SEL R27, R8, R27, !P4 ;  /* 0x0000001b081b7207 */ /* 0x000fc40006000000 */
[C---:B------:R-:W-:Y:S02]  /*1700*/  SEL R29, R8.reuse, R29, !P4 ;  /* 0x0000001d081d7207 */ /* 0x040fe40006000000 */
[C---:B------:R-:W-:Y:S01]  /*1710*/  SEL R31, R8.reuse, R31, !P4 ;  /* 0x0000001f081f7207 */ /* 0x040fe20006000000 */
[----:B------:R-:W-:Y:S01]  /*1720*/  IMAD R27, R27, UR6, RZ ;  /* 0x000000061b1b7c24 */ /* 0x000fe2000f8e02ff */
        /* <DEDUP_REMOVED lines=10> */
[----:B------:R-:W-:Y:S01]  /*17d0*/  SEL R8, R8, R43, !P4 ;  /* 0x0000002b08087207 */ /* 0x000fe20006000000 */
[----:B------:R-:W-:Y:S01]  /*17e0*/  IMAD R39, R39, UR6, RZ ;  /* 0x0000000627277c24 */ /* 0x000fe2000f8e02ff */
[----:B------:R-:W-:Y:S01]  /*17f0*/  R2UR UR33, R14 ;  /* 0x000000000e2172ca */ /* 0x000fe200000e0000 */
[----:B------:R-:W-:Y:S01]  /*1800*/  IMAD R41, R41, UR6, RZ ;  /* 0x0000000629297c24 */ /* 0x000fe2000f8e02ff */
[----:B------:R-:W-:-:S02]  /*1810*/  IADD3 R14, P4, PT, R10, UR14, RZ ;  /* 0x0000000e0a0e7c10 */ /* 0x000fc4000ff9e0ff */
[----:B------:R-:W-:Y:S02]  /*1820*/  CS2R R42, SRZ ;  /* 0x00000000002a7805 */ /* 0x000fe4000001ff00 */
[----:B------:R-:W-:Y:S02]  /*1830*/  IADD3 R20, P1, PT, R15, UR14, RZ ;  /* 0x0000000e0f147c10 */ /* 0x000fe4000ff3e0ff */
[----:B------:R-:W-:Y:S01]  /*1840*/  R2UR UR25, R14 ;  /* 0x000000000e1972ca */ /* 0x000fe200000e0000 */
[----:B------:R-:W-:Y:S01]  /*1850*/  IMAD R14, R25, UR6, RZ ;  /* 0x00000006190e7c24 */ /* 0x000fe2000f8e02ff */
[----:B------:R-:W-:Y:S02]  /*1860*/  IADD3 R18, P2, PT, R17, UR14, RZ ;  /* 0x0000000e11127c10 */ /* 0x000fe4000ff5e0ff */
[----:B------:R-:W-:Y:S02]  /*1870*/  IADD3 R16, P3, PT, R19, UR14, RZ ;  /* 0x0000000e13107c10 */ /* 0x000fe4000ff7e0ff */
[----:B------:R-:W-:-:S02]  /*1880*/  SHF.R.S32.HI R24, RZ, 0x1f, R15 ;  /* 0x0000001fff187819 */ /* 0x000fc4000001140f */
[----:B------:R-:W-:Y:S02]  /*1890*/  SHF.R.S32.HI R23, RZ, 0x1f, R17 ;  /* 0x0000001fff177819 */ /* 0x000fe40000011411 */
[----:B------:R-:W-:Y:S02]  /*18a0*/  SHF.R.S32.HI R26, RZ, 0x1f, R9 ;  /* 0x0000001fff1a7819 */ /* 0x000fe40000011409 */
[----:B------:R-:W-:Y:S02]  /*18b0*/  R2UR UR31, R20 ;  /* 0x00000000141f72ca */ /* 0x000fe400000e0000 */
[----:B------:R-:W-:Y:S02]  /*18c0*/  R2UR UR27, R16 ;  /* 0x00000000101b72ca */ /* 0x000fe400000e0000 */
[----:B------:R-:W-:Y:S02]  /*18d0*/  SHF.R.S32.HI R25, RZ, 0x1f, R11 ;  /* 0x0000001fff197819 */ /* 0x000fe4000001140b */
[----:B------:R-:W-:-:S02]  /*18e0*/  IADD3.X R24, PT, PT, R24, UR15, RZ, P1, !PT ;  /* 0x0000000f18187c10 */ /* 0x000fc40008ffe4ff */
[----:B------:R-:W-:Y:S02]  /*18f0*/  IADD3.X R23, PT, PT, R23, UR15, RZ, P2, !PT ;  /* 0x0000000f17177c10 */ /* 0x000fe400097fe4ff */
[----:B------:R-:W-:Y:S02]  /*1900*/  IADD3 R16, P5, PT, R14, UR14, RZ ;  /* 0x0000000e0e107c10 */ /* 0x000fe4000ffbe0ff */
[----:B------:R-:W-:Y:S02]  /*1910*/  IADD3 R11, P1, PT, R29, UR14, RZ ;  /* 0x0000000e1d0b7c10 */ /* 0x000fe4000ff3e0ff */
[----:B------:R-:W-:Y:S02]  /*1920*/  IADD3 R9, P2, PT, R31, UR14, RZ ;  /* 0x0000000e1f097c10 */ /* 0x000fe4000ff5e0ff */
[----:B------:R-:W-:Y:S02]  /*1930*/  SHF.R.S32.HI R21, RZ, 0x1f, R10 ;  /* 0x0000001fff157819 */ /* 0x000fe4000001140a */
[----:B------:R-:W-:-:S02]  /*1940*/  SHF.R.S32.HI R20, RZ, 0x1f, R14 ;  /* 0x0000001fff147819 */ /* 0x000fc4000001140e */
[----:B------:R-:W-:Y:S02]  /*1950*/  IADD3.X R26, PT, PT, R26, UR15, RZ, P0, !PT ;  /* 0x0000000f1a1a7c10 */ /* 0x000fe400087fe4ff */
[----:B------:R-:W-:Y:S02]  /*1960*/  SHF.R.S32.HI R22, RZ, 0x1f, R19 ;  /* 0x0000001fff167819 */ /* 0x000fe40000011413 */
[----:B------:R-:W-:Y:S02]  /*1970*/  R2UR UR29, R18 ;  /* 0x00000000121d72ca */ /* 0x000fe400000e0000 */
[----:B------:R-:W-:Y:S02]  /*1980*/  IADD3 R15, P0, PT, R27, UR14, RZ ;  /* 0x0000000e1b0f7c10 */ /* 0x000fe4000ff1e0ff */
[----:B------:R-:W-:Y:S01]  /*1990*/  SHF.R.S32.HI R19, RZ, 0x1f, R27 ;  /* 0x0000001fff137819 */ /* 0x000fe2000001141b */
[----:B------:R-:W-:Y:S01]  /*19a0*/  IMAD R27, R8, UR6, RZ ;  /* 0x00000006081b7c24 */ /* 0x000fe2000f8e02ff */
[----:B------:R-:W-:Y:S01]  /*19b0*/  IADD3.X R25, PT, PT, R25, UR15, RZ, P6, !PT ;  /* 0x0000000f19197c10 */ /* 0x000fe2000b7fe4ff */
[----:B------:R-:W-:Y:S01]  /*19c0*/  USHF.R.S32.HI UR6, URZ, 0x1f, UR4 ;  /* 0x0000001fff067899 */ /* 0x000fe20008011404 */
[----:B------:R-:W-:-:S02]  /*19d0*/  R2UR UR19, R11 ;  /* 0x000000000b1372ca */ /* 0x000fc400000e0000 */
[----:B------:R-:W-:Y:S01]  /*19e0*/  R2UR UR18, R9 ;  /* 0x00000000091272ca */ /* 0x000fe200000e0000 */
[----:B------:R-:W-:Y:S01]  /*19f0*/  ULEA.HI UR6, UR6, UR4, URZ, 0x5 ;  /* 0x0000000406067291 */ /* 0x000fe2000f8f28ff */
[----:B------:R-:W-:Y:S01]  /*1a00*/  IADD3.X R21, PT, PT, R21, UR15, RZ, P4, !PT ;  /* 0x0000000f15157c10 */ /* 0x000fe2000a7fe4ff */
[----:B------:R-:W-:Y:S01]  /*1a10*/  USHF.L.U32 UR4, UR37, 0x5, URZ ;  /* 0x0000000525047899 */ /* 0x000fe200080006ff */
[----:B------:R-:W-:Y:S01]  /*1a20*/  IADD3.X R20, PT, PT, R20, UR15, RZ, P5, !PT ;  /* 0x0000000f14147c10 */ /* 0x000fe2000affe4ff */
[----:B------:R-:W-:Y:S01]  /*1a30*/  USHF.R.S32.HI UR6, URZ, 0x5, UR6 ;  /* 0x00000005ff067899 */ /* 0x000fe20008011406 */
[----:B------:R-:W-:Y:S02]  /*1a40*/  SHF.R.S32.HI R18, RZ, 0x1f, R29 ;  /* 0x0000001fff127819 */ /* 0x000fe4000001141d */
[----:B------:R-:W-:Y:S02]  /*1a50*/  CS2R R28, SRZ ;  /* 0x00000000001c7805 */ /* 0x000fe4000001ff00 */
[----:B------:R-:W-:-:S02]  /*1a60*/  IADD3 R11, P4, PT, R35, UR14, RZ ;  /* 0x0000000e230b7c10 */ /* 0x000fc4000ff9e0ff */
[----:B------:R-:W-:Y:S02]  /*1a70*/  IADD3 R10, P6, PT, R37, UR14, RZ ;  /* 0x0000000e250a7c10 */ /* 0x000fe4000ffde0ff */
[----:B------:R-:W-:Y:S02]  /*1a80*/  IADD3 R9, P5, PT, R39, UR14, RZ ;  /* 0x0000000e27097c10 */ /* 0x000fe4000ffbe0ff */
[----:B------:R-:W-:Y:S02]  /*1a90*/  R2UR UR23, R16 ;  /* 0x00000000101772ca */ /* 0x000fe400000e0000 */
[----:B------:R-:W-:Y:S02]  /*1aa0*/  IADD3.X R22, PT, PT, R22, UR15, RZ, P3, !PT ;  /* 0x0000000f16167c10 */ /* 0x000fe40009ffe4ff */
[----:B------:R-:W-:Y:S02]  /*1ab0*/  IADD3 R14, P3, PT, R33, UR14, RZ ;  /* 0x0000000e210e7c10 */ /* 0x000fe4000ff7e0ff */
[----:B------:R-:W-:-:S02]  /*1ac0*/  SHF.R.S32.HI R17, RZ, 0x1f, R31 ;  /* 0x0000001fff117819 */ /* 0x000fc4000001141f */
[----:B------:R-:W-:Y:S02]  /*1ad0*/  CS2R R30, SRZ ;  /* 0x00000000001e7805 */ /* 0x000fe4000001ff00 */
[----:B------:R-:W-:Y:S02]  /*1ae0*/  SHF.R.S32.HI R16, RZ, 0x1f, R33 ;  /* 0x0000001fff107819 */ /* 0x000fe40000011421 */
[----:B------:R-:W-:Y:S02]  /*1af0*/  CS2R R32, SRZ ;  /* 0x0000000000207805 */ /* 0x000fe4000001ff00 */
[----:B------:R-:W-:Y:S01]  /*1b00*/  R2UR UR21, R15 ;  /* 0x000000000f1572ca */ /* 0x000fe200000e0000 */
[----:B----4-:R-:W-:Y:S01]  /*1b10*/  IMAD R15, R3, UR10, RZ ;  /* 0x0000000a030f7c24 */ /* 0x010fe2000f8e02ff */
[----:B------:R-:W-:Y:S02]  /*1b20*/  IADD3.X R18, PT, PT, R18, UR15, RZ, P1, !PT ;  /* 0x0000000f12127c10 */ /* 0x000fe40008ffe4ff */
[----:B------:R-:W-:-:S02]  /*1b30*/  R2UR UR16, R11 ;  /* 0x000000000b1072ca */ /* 0x000fc400000e0000 */
[----:B------:R-:W-:Y:S02]  /*1b40*/  R2UR UR11, R10 ;  /* 0x000000000a0b72ca */ /* 0x000fe400000e0000 */
[----:B------:R-:W-:Y:S02]  /*1b50*/  R2UR UR7, R9 ;  /* 0x00000000090772ca */ /* 0x000fe400000e0000 */
[----:B------:R-:W-:Y:S02]  /*1b60*/  IADD3.X R19, PT, PT, R19, UR15, RZ, P0, !PT ;  /* 0x0000000f13137c10 */ /* 0x000fe400087fe4ff */
[----:B------:R-:W-:Y:S02]  /*1b70*/  IADD3 R56, P1, PT, R27, UR14, RZ ;  /* 0x0000000e1b387c10 */ /* 0x000fe4000ff3e0ff */
[----:B------:R-:W-:Y:S02]  /*1b80*/  IADD3 R8, P0, PT, R41, UR14, RZ ;  /* 0x0000000e29087c10 */ /* 0x000fe4000ff1e0ff */
[----:B------:R-:W-:-:S02]  /*1b90*/  SHF.R.S32.HI R11, RZ, 0x1f, R35 ;  /* 0x0000001fff0b7819 */ /* 0x000fc40000011423 */
[----:B------:R-:W-:Y:S02]  /*1ba0*/  CS2R R34, SRZ ;  /* 0x0000000000227805 */ /* 0x000fe4000001ff00 */
[----:B------:R-:W-:Y:S02]  /*1bb0*/  SHF.R.S32.HI R10, RZ, 0x1f, R37 ;  /* 0x0000001fff0a7819 */ /* 0x000fe40000011425 */
[----:B------:R-:W-:Y:S02]  /*1bc0*/  CS2R R36, SRZ ;  /* 0x0000000000247805 */ /* 0x000fe4000001ff00 */
[----:B------:R-:W-:Y:S02]  /*1bd0*/  SHF.R.S32.HI R9, RZ, 0x1f, R39 ;  /* 0x0000001fff097819 */ /* 0x000fe40000011427 */
[----:B------:R-:W-:Y:S02]  /*1be0*/  CS2R R38, SRZ ;  /* 0x0000000000267805 */ /* 0x000fe4000001ff00 */
[----:B------:R-:W-:-:S02]  /*1bf0*/  SHF.R.S32.HI R3, RZ, 0x1f, R41 ;  /* 0x0000001fff037819 */ /* 0x000fc40000011429 */
[----:B------:R-:W-:Y:S02]  /*1c00*/  CS2R R40, SRZ ;  /* 0x0000000000287805 */ /* 0x000fe4000001ff00 */
[----:B------:R-:W-:Y:S02]  /*1c10*/  SHF.R.S32.HI R27, RZ, 0x1f, R27 ;  /* 0x0000001fff1b7819 */ /* 0x000fe4000001141b */
[----:B------:R-:W-:Y:S02]  /*1c20*/  IADD3.X R17, PT, PT, R17, UR15, RZ, P2, !PT ;  /* 0x0000000f11117c10 */ /* 0x000fe400097fe4ff */
[----:B------:R-:W-:Y:S02]  /*1c30*/  IADD3.X R16, PT, PT, R16, UR15, RZ, P3, !PT ;  /* 0x0000000f10107c10 */ /* 0x000fe40009ffe4ff */
[----:B------:R-:W-:Y:S02]  /*1c40*/  IADD3.X R11, PT, PT, R11, UR15, RZ, P4, !PT ;  /* 0x0000000f0b0b7c10 */ /* 0x000fe4000a7fe4ff */
[----:B------:R-:W-:-:S02]  /*1c50*/  IADD3.X R10, PT, PT, R10, UR15, RZ, P6, !PT ;  /* 0x0000000f0a0a7c10 */ /* 0x000fc4000b7fe4ff */
[----:B------:R-:W-:Y:S02]  /*1c60*/  IADD3.X R9, PT, PT, R9, UR15, RZ, P5, !PT ;  /* 0x0000000f09097c10 */ /* 0x000fe4000affe4ff */
[----:B------:R-:W-:Y:S02]  /*1c70*/  IADD3.X R3, PT, PT, R3, UR15, RZ, P0, !PT ;  /* 0x0000000f03037c10 */ /* 0x000fe400087fe4ff */
[----:B------:R-:W-:Y:S02]  /*1c80*/  IADD3.X R57, PT, PT, R27, UR15, RZ, P1, !PT ;  /* 0x0000000f1b397c10 */ /* 0x000fe40008ffe4ff */
[----:B------:R-:W-:Y:S02]  /*1c90*/  R2UR UR30, R23 ;  /* 0x00000000171e72ca */ /* 0x000fe400000e0000 */
[----:B------:R-:W-:Y:S02]  /*1ca0*/  R2UR UR28, R22 ;  /* 0x00000000161c72ca */ /* 0x000fe400000e0000 */
[----:B------:R-:W-:-:S02]  /*1cb0*/  R2UR UR26, R21 ;  /* 0x00000000151a72ca */ /* 0x000fc400000e0000 */
[----:B------:R-:W-:Y:S02]  /*1cc0*/  R2UR UR24, R20 ;  /* 0x00000000141872ca */ /* 0x000fe400000e0000 */
[----:B------:R-:W-:Y:S02]  /*1cd0*/  R2UR UR22, R19 ;  /* 0x00000000131672ca */ /* 0x000fe400000e0000 */
[----:B------:R-:W-:Y:S02]  /*1ce0*/  R2UR UR20, R18 ;  /* 0x00000000121472ca */ /* 0x000fe400000e0000 */
[----:B------:R-:W-:Y:S02]  /*1cf0*/  R2UR UR15, R17 ;  /* 0x00000000110f72ca */ /* 0x000fe400000e0000 */
[----:B------:R-:W-:Y:S02]  /*1d00*/  R2UR UR14, R16 ;  /* 0x00000000100e72ca */ /* 0x000fe400000e0000 */
[----:B------:R-:W-:-:S02]  /*1d10*/  R2UR UR17, R14 ;  /* 0x000000000e1172ca */ /* 0x000fc400000e0000 */
[C---:B------:R-:W-:Y:S02]  /*1d20*/  IADD3 R14, P2, PT, R15.reuse, UR12, RZ ;  /* 0x0000000c0f0e7c10 */ /* 0x040fe4000ff5e0ff */
[----:B------:R-:W-:Y:S02]  /*1d30*/  R2UR UR36, R26 ;  /* 0x000000001a2472ca */ /* 0x000fe400000e0000 */
[----:B------:R-:W-:Y:S02]  /*1d40*/  CS2R R26, SRZ ;  /* 0x00000000001a7805 */ /* 0x000fe4000001ff00 */
[----:B------:R-:W-:Y:S02]  /*1d50*/  LEA.HI.X.SX32 R15, R15, UR13, 0x1, P2 ;  /* 0x0000000d0f0f7c11 */ /* 0x000fe400090f0eff */
[----:B------:R-:W-:Y:S02]  /*1d60*/  R2UR UR34, R25 ;  /* 0x00000000192272ca */ /* 0x000fe400000e0000 */
[----:B------:R-:W-:-:S02]  /*1d70*/  R2UR UR32, R24 ;  /* 0x00000000182072ca */ /* 0x000fc400000e0000 */
[----:B------:R-:W-:Y:S02]  /*1d80*/  CS2R R24, SRZ ;  /* 0x0000000000187805 */ /* 0x000fe4000001ff00 */
[----:B------:R-:W-:Y:S01]  /*1d90*/  R2UR UR13, R11 ;  /* 0x000000000b0d72ca */ /* 0x000fe200000e0000 */
[----:B------:R-:W-:Y:S01]  /*1da0*/  IMAD R11, R64, 0x1c, RZ ;  /* 0x0000001c400b7824 */ /* 0x000fe200078e02ff */
[----:B------:R-:W-:Y:S02]  /*1db0*/  R2UR UR12, R10 ;  /* 0x000000000a0c72ca */ /* 0x000fe400000e0000 */
[----:B------:R-:W-:Y:S01]  /*1dc0*/  R2UR UR10, R9 ;  /* 0x00000000090a72ca */ /* 0x000fe200000e0000 */
[----:B------:R-:W-:Y:S01]  /*1dd0*/  IMAD R9, R64, 0x1b, RZ ;  /* 0x0000001b40097824 */ /* 0x000fe200078e02ff */
[----:B-1----:R-:W-:-:S13]  /*1de0*/  SHF.R.S32.HI R10, RZ, 0x1f, R67 ;  /* 0x0000001fff0a7819 */ /* 0x002fda0000011443 */
.L_x_2:
[C---:B------:R-:W-:Y:S02]  /*1df0*/  ISETP.GT.AND P1, PT, R59.reuse, RZ, PT ;  /* 0x000000ff3b00720c */ /* 0x040fe40003f24270 */
[----:B------:R-:W-:Y:S02]  /*1e00*/  ISETP.GT.AND P4, PT, R59, 0x1, PT ;  /* 0x000000013b00780c */ /* 0x000fe40003f84270 */
[----:B------:R-:W-:Y:S02]  /*1e10*/  PRMT R63, RZ, 0x7610, R63 ;  /* 0x00007610ff3f7816 */ /* 0x000fe4000000003f */
[----:B------:R-:W-:Y:S02]  /*1e20*/  IADD3 R16, P3, PT, R14, UR38, RZ ;  /* 0x000000260e107c10 */ /* 0x000fe4000ff7e0ff */
[----:B------:R-:W-:Y:S02]  /*1e30*/  PRMT R71, RZ, 0x7610, R71 ;  /* 0x00007610ff477816 */ /* 0x000fe40000000047 */
[----:B------:R-:W-:-:S02]  /*1e40*/  LEA.HI.X.SX32 R17, R64, R15, 0x1, P3 ;  /* 0x0000000f40117211 */ /* 0x000fc400018f0eff */
[C---:B------:R-:W-:Y:S01]  /*1e50*/  ISETP.GT.AND P0, PT, R59.reuse, 0x1b, PT ;  /* 0x0000001b3b00780c */ /* 0x040fe20003f04270 */
[----:B------:R-:W2:Y:S01]  /*1e60*/  @P1 LDG.E.U8 R63, desc[UR8][R14.64] ;  /* 0x000000080e3f1981 */ /* 0x000ea2000c1e1100 */
[----:B------:R-:W-:Y:S02]  /*1e70*/  ISETP.GT.AND P1, PT, R59, 0x1c, PT ;  /* 0x0000001c3b00780c */ /* 0x000fe40003f24270 */
[-C--:B------:R-:W-:Y:S01]  /*1e80*/  IADD3 R20, P3, PT, R11, R14.reuse, RZ ;  /* 0x0000000e0b147210 */ /* 0x080fe20007f7e0ff */
[----:B------:R0:W3:Y:S01]  /*1e90*/  @P4 LDG.E.U8 R71, desc[UR8][R16.64] ;  /* 0x0000000810474981 */ /* 0x0000e2000c1e1100 */
[----:B------:R-:W-:Y:S02]  /*1ea0*/  IADD3 R18, P2, PT, R9, R14, RZ ;  /* 0x0000000e09127210 */ /* 0x000fe40007f5e0ff */
[----:B------:R-:W-:Y:S02]  /*1eb0*/  ISETP.GT.AND P4, PT, R59, 0x1d, PT ;  /* 0x0000001d3b00780c */ /* 0x000fe40003f84270 */
[----:B------:R-:W-:Y:S01]  /*1ec0*/  PRMT R72, RZ, 0x7610, R72 ;  /* 0x00007610ff487816 */ /* 0x000fe20000000048 */
[----:B------:R-:W-:Y:S01]  /*1ed0*/  IMAD.SHL.U32 R60, R64, 0x2, RZ ;  /* 0x00000002403c7824 */ /* 0x000fe200078e00ff */
[----:B------:R-:W-:-:S02]  /*1ee0*/  LEA.HI.X.SX32 R21, R11, R15, 0x1, P3 ;  /* 0x0000000f0b157211 */ /* 0x000fc400018f0eff */
[-C--:B------:R-:W-:Y:S02]  /*1ef0*/  LEA.HI.X.SX32 R19, R9, R15.reuse, 0x1, P2 ;  /* 0x0000000f09137211 */ /* 0x080fe400010f0eff */
[CC--:B------:R-:W-:Y:S01]  /*1f00*/  IADD3 R22, P2, PT, R69.reuse, R14.reuse, RZ ;  /* 0x0000000e45167210 */ /* 0x0c0fe20007f5e0ff */
[----:B------:R-:W4:Y:S01]  /*1f10*/  @P1 LDG.E.U8 R72, desc[UR8][R20.64] ;  /* 0x0000000814481981 */ /* 0x000f22000c1e1100 */
[----:B------:R-:W-:Y:S02]  /*1f20*/  PRMT R62, RZ, 0x7610, R62 ;  /* 0x00007610ff3e7816 */ /* 0x000fe4000000003e */
[----:B------:R-:W-:Y:S02]  /*1f30*/  PRMT R70, RZ, 0x7610, R70 ;  /* 0x00007610ff467816 */ /* 0x000fe40000000046 */
[----:B------:R-:W-:Y:S02]  /*1f40*/  LEA.HI.X.SX32 R23, R69, R15, 0x1, P2 ;  /* 0x0000000f45177211 */ /* 0x000fe400010f0eff */
[----:B0-----:R-:W-:Y:S01]  /*1f50*/  IADD3 R16, P1, PT, R60, R14, RZ ;  /* 0x0000000e3c107210 */ /* 0x001fe20007f3e0ff */
[----:B------:R0:W5:Y:S01]  /*1f60*/  @P0 LDG.E.U8 R62, desc[UR8][R18.64] ;  /* 0x00000008123e0981 */ /* 0x000162000c1e1100 */
[----:B------:R-:W-:-:S02]  /*1f70*/  ISETP.GT.AND P0, PT, R59, 0x2, PT ;  /* 0x000000023b00780c */ /* 0x000fc40003f04270 */
[----:B------:R-:W-:Y:S01]  /*1f80*/  LEA.HI.X.SX32 R17, R60, R15, 0x1, P1 ;  /* 0x0000000f3c117211 */ /* 0x000fe200008f0eff */
[----:B------:R1:W4:Y:S01]  /*1f90*/  @P4 LDG.E.U8 R70, desc[UR8][R22.64] ;  /* 0x0000000816464981 */ /* 0x000322000c1e1100 */
[C---:B------:R-:W-:Y:S01]  /*1fa0*/  IMAD.SHL.U32 R60, R64.reuse, 0x4, RZ ;  /* 0x00000004403c7824 */ /* 0x040fe200078e00ff */
[C---:B------:R-:W-:Y:S02]  /*1fb0*/  ISETP.GT.AND P4, PT, R59.reuse, 0x4, PT ;  /* 0x000000043b00780c */ /* 0x040fe40003f84270 */
[----:B------:R-:W-:Y:S01]  /*1fc0*/  ISETP.GT.AND P3, PT, R59, 0x3, PT ;  /* 0x000000033b00780c */ /* 0x000fe20003f64270 */
[----:B0-----:R-:W-:Y:S01]  /*1fd0*/  IMAD R19, R64, 0x3, RZ ;  /* 0x0000000340137824 */ /* 0x001fe200078e02ff */
[----:B------:R-:W-:Y:S02]  /*1fe0*/  IADD3 R20, P1, PT, R60, R14, RZ ;  /* 0x0000000e3c147210 */ /* 0x000fe40007f3e0ff */
[----:B------:R-:W-:Y:S01]  /*1ff0*/  PRMT R73, RZ, 0x7610, R73 ;  /* 0x00007610ff497816 */ /* 0x000fe20000000049 */
[----:B-1----:R-:W-:Y:S01]  /*2000*/  IMAD R23, R64, 0x5, RZ ;  /* 0x0000000540177824 */ /* 0x002fe200078e02ff */
[----:B------:R-:W-:-:S02]  /*2010*/  PRMT R74, RZ, 0x7610, R74 ;  /* 0x00007610ff4a7816 */ /* 0x000fc4000000004a */
[CC--:B------:R-:W-:Y:S02]  /*2020*/  IADD3 R18, P2, PT, R19.reuse, R14.reuse, RZ ;  /* 0x0000000e13127210 */ /* 0x0c0fe40007f5e0ff */
[-C--:B------:R-:W-:Y:S01]  /*2030*/  LEA.HI.X.SX32 R21, R60, R15.reuse, 0x1, P1 ;  /* 0x0000000f3c157211 */ /* 0x080fe200008f0eff */
[----:B------:R0:W4:Y:S01]  /*2040*/  @P0 LDG.E.U8 R73, desc[UR8][R16.64] ;  /* 0x0000000810490981 */ /* 0x000122000c1e1100 */
[----:B------:R-:W-:Y:S01]  /*2050*/  PRMT R75, RZ, 0x7610, R75 ;  /* 0x00007610ff4b7816 */ /* 0x000fe2000000004b */
[C---:B------:R-:W-:Y:S01]  /*2060*/  IMAD R60, R64.reuse, 0x7, RZ ;  /* 0x00000007403c7824 */ /* 0x040fe200078e02ff */
[-C--:B------:R-:W-:Y:S01]  /*2070*/  LEA.HI.X.SX32 R19, R19, R15.reuse, 0x1, P2 ;  /* 0x0000000f13137211 */ /* 0x080fe200010f0eff */
[----:B------:R-:W4:Y:S01]  /*2080*/  @P4 LDG.E.U8 R74, desc[UR8][R20.64] ;  /* 0x00000008144a4981 */ /* 0x000f22000c1e1100 */
[----:B------:R-:W-:Y:S02]  /*2090*/  ISETP.GT.AND P0, PT, R59, 0x5, PT ;  /* 0x000000053b00780c */ /* 0x000fe40003f04270 */
[----:B------:R-:W-:Y:S01]  /*20a0*/  IADD3 R22, P1, PT, R23, R14, RZ ;  /* 0x0000000e17167210 */ /* 0x000fe20007f3e0ff */
[----:B------:R1:W4:Y:S01]  /*20b0*/  @P3 LDG.E.U8 R75, desc[UR8][R18.64] ;  /* 0x00000008124b3981 */ /* 0x000322000c1e1100 */
[----:B------:R-:W-:Y:S01]  /*20c0*/  ISETP.GT.AND P4, PT, R59, 0x7, PT ;  /* 0x000000073b00780c */ /* 0x000fe20003f84270 */
[----:B0-----:R-:W-:Y:S01]  /*20d0*/  IMAD R17, R64, 0x6, RZ ;  /* 0x0000000640117824 */ /* 0x001fe200078e02ff */
[----:B------:R-:W-:-:S02]  /*20e0*/  LEA.HI.X.SX32 R23, R23, R15, 0x1, P1 ;  /* 0x0000000f17177211 */ /* 0x000fc400008f0eff */
[----:B------:R-:W-:Y:S02]  /*20f0*/  ISETP.GT.AND P3, PT, R59, 0x6, PT ;  /* 0x000000063b00780c */ /* 0x000fe40003f64270 */
[----:B------:R-:W-:Y:S02]  /*2100*/  PRMT R76, RZ, 0x7610, R76 ;  /* 0x00007610ff4c7816 */ /* 0x000fe4000000004c */
[-C--:B-1----:R-:W-:Y:S01]  /*2110*/  IADD3 R18, P1, PT, R60, R14.reuse, RZ ;  /* 0x0000000e3c127210 */ /* 0x082fe20007f3e0ff */
[----:B------:R-:W-:Y:S01]  /*2120*/  IMAD.SHL.U32 R21, R64, 0x8, RZ ;  /* 0x0000000840157824 */ /* 0x000fe200078e00ff */
[----:B------:R-:W-:Y:S02]  /*2130*/  PRMT R78, RZ, 0x7610, R78 ;  /* 0x00007610ff4e7816 */ /* 0x000fe4000000004e */
[----:B------:R0:W4:Y:S01]  /*2140*/  @P0 LDG.E.U8 R76, desc[UR8][R22.64] ;  /* 0x00000008164c0981 */ /* 0x000122000c1e1100 */
[----:B------:R-:W-:Y:S02]  /*2150*/  IADD3 R16, P2, PT, R17, R14, RZ ;  /* 0x0000000e11107210 */ /* 0x000fe40007f5e0ff */
[----:B------:R-:W-:-:S02]  /*2160*/  LEA.HI.X.SX32 R19, R60, R15, 0x1, P1 ;  /* 0x0000000f3c137211 */ /* 0x000fc400008f0eff */
        /* <DEDUP_REMOVED lines=11> */
[-C--:B------:R-:W-:Y:S02]  /*2220*/  IADD3 R60, P1, PT, R61, R14.reuse, RZ ;  /* 0x0000000e3d3c7210 */ /* 0x080fe40007f3e0ff */
[----:B------:R-:W-:Y:S01]  /*2230*/  PRMT R79, RZ, 0x7610, R79 ;  /* 0x00007610ff4f7816 */ /* 0x000fe2000000004f */
[C---:B-1----:R-:W-:Y:S01]  /*2240*/  IMAD R16, R64.reuse, 0xb, RZ ;  /* 0x0000000b40107824 */ /* 0x042fe200078e02ff */
[----:B------:R-:W-:Y:S02]  /*2250*/  PRMT R80, RZ, 0x7610, R80 ;  /* 0x00007610ff507816 */ /* 0x000fe40000000050 */
[----:B------:R-:W-:Y:S02]  /*2260*/  IADD3 R22, P2, PT, R23, R14, RZ ;  /* 0x0000000e17167210 */ /* 0x000fe40007f5e0ff */
[-C--:B------:R-:W-:Y:S01]  /*2270*/  LEA.HI.X.SX32 R61, R61, R15.reuse, 0x1, P1 ;  /* 0x0000000f3d3d7211 */ /* 0x080fe200008f0eff */
[----:B------:R0:W4:Y:S01]  /*2280*/  @P0 LDG.E.U8 R79, desc[UR8][R20.64] ;  /* 0x00000008144f0981 */ /* 0x000122000c1e1100 */
[----:B------:R-:W-:Y:S01]  /*2290*/  PRMT R81, RZ, 0x7610, R81 ;  /* 0x00007610ff517816 */ /* 0x000fe20000000051 */
[----:B------:R-:W-:Y:S01]  /*22a0*/  IMAD R19, R64, 0xd, RZ ;  /* 0x0000000d40137824 */ /* 0x000fe200078e02ff */
[----:B------:R-:W-:Y:S01]  /*22b0*/  LEA.HI.X.SX32 R23, R23, R15, 0x1, P2 ;  /* 0x0000000f17177211 */ /* 0x000fe200010f0eff */
[----:B------:R1:W4:Y:S01]  /*22c0*/  @P4 LDG.E.U8 R80, desc[UR8][R60.64] ;  /* 0x000000083c504981 */ /* 0x000322000c1e1100 */
[----:B------:R-:W-:-:S02]  /*22d0*/  ISETP.GT.AND P0, PT, R59, 0xb, PT ;  /* 0x0000000b3b00780c */ /* 0x000fc40003f04270 */
[-C--:B------:R-:W-:Y:S01]  /*22e0*/  IADD3 R86, P1, PT, R16, R14.reuse, RZ ;  /* 0x0000000e10567210 */ /* 0x080fe20007f3e0ff */
[----:B------:R0:W4:Y:S01]  /*22f0*/  @P3 LDG.E.U8 R81, desc[UR8][R22.64] ;  /* 0x0000000816513981 */ /* 0x000122000c1e1100 */
[C---:B------:R-:W-:Y:S01]  /*2300*/  ISETP.GT.AND P4, PT, R59.reuse, 0xd, PT ;  /* 0x0000000d3b00780c */ /* 0x040fe20003f84270 */
[----:B------:R-:W-:Y:S01]  /*2310*/  IMAD R17, R64, 0xc, RZ ;  /* 0x0000000c40117824 */ /* 0x000fe200078e02ff */
[----:B------:R-:W-:Y:S02]  /*2320*/  LEA.HI.X.SX32 R87, R16, R15, 0x1, P1 ;  /* 0x0000000f10577211 */ /* 0x000fe400008f0eff */
[----:B------:R-:W-:Y:S02]  /*2330*/  ISETP.GT.AND P3, PT, R59, 0xc, PT ;  /* 0x0000000c3b00780c */ /* 0x000fe40003f64270 */
[----:B------:R-:W-:Y:S02]  /*2340*/  IADD3 R18, P1, PT, R19, R14, RZ ;  /* 0x0000000e13127210 */ /* 0x000fe40007f3e0ff */
[----:B------:R-:W-:Y:S01]  /*2350*/  PRMT R82, RZ, 0x7610, R82 ;  /* 0x00007610ff527816 */ /* 0x000fe20000000052 */
[----:B0-----:R-:W-:Y:S01]  /*2360*/  IMAD R21, R64, 0xe, RZ ;  /* 0x0000000e40157824 */ /* 0x001fe200078e02ff */
[----:B------:R-:W-:-:S02]  /*2370*/  PRMT R84, RZ, 0x7610, R84 ;  /* 0x00007610ff547816 */ /* 0x000fc40000000054 */
[-C--:B------:R-:W-:Y:S02]  /*2380*/  IADD3 R16, P2, PT, R17, R14.reuse, RZ ;  /* 0x0000000e11107210 */ /* 0x080fe40007f5e0ff */
[-C--:B------:R-:W-:Y:S01]  /*2390*/  LEA.HI.X.SX32 R19, R19, R15.reuse, 0x1, P1 ;  /* 0x0000000f13137211 */ /* 0x080fe200008f0eff */
[----:B------:R-:W4:Y:S01]  /*23a0*/  @P0 LDG.E.U8 R82, desc[UR8][R86.64] ;  /* 0x0000000856520981 */ /* 0x000f22000c1e1100 */
[----:B------:R-:W-:Y:S01]  /*23b0*/  PRMT R83, RZ, 0x7610, R83 ;  /* 0x00007610ff537816 */ /* 0x000fe20000000053 */
[C---:B-1----:R-:W-:Y:S01]  /*23c0*/  IMAD R60, R64.reuse, 0x11, RZ ;  /* 0x00000011403c7824 */ /* 0x042fe200078e02ff */
[-C--:B------:R-:W-:Y:S01]  /*23d0*/  LEA.HI.X.SX32 R17, R17, R15.reuse, 0x1, P2 ;  /* 0x0000000f11117211 */ /* 0x080fe200010f0eff */
[----:B------:R-:W4:Y:S01]  /*23e0*/  @P4 LDG.E.U8 R84, desc[UR8][R18.64] ;  /* 0x0000000812544981 */ /* 0x000f22000c1e1100 */
[----:B------:R-:W-:Y:S02]  /*23f0*/  ISETP.GT.AND P0, PT, R59, 0xe, PT ;  /* 0x0000000e3b00780c */ /* 0x000fe40003f04270 */
[----:B------:R-:W-:Y:S01]  /*2400*/  IADD3 R20, P1, PT, R21, R14, RZ ;  /* 0x0000000e15147210 */ /* 0x000fe20007f3e0ff */
[----:B------:R0:W4:Y:S01]  /*2410*/  @P3 LDG.E.U8 R83, desc[UR8][R16.64] ;  /* 0x0000000810533981 */ /* 0x000122000c1e1100 */
[----:B------:R-:W-:Y:S01]  /*2420*/  ISETP.GT.AND P4, PT, R59, 0x11, PT ;  /* 0x000000113b00780c */ /* 0x000fe20003f84270 */
[----:B------:R-:W-:Y:S01]  /*2430*/  IMAD.SHL.U32 R23, R64, 0x10, RZ ;  /* 0x0000001040177824 */ /* 0x000fe200078e00ff */
[----:B------:R-:W-:-:S02]  /*2440*/  LEA.HI.X.SX32 R21, R21, R15, 0x1, P1 ;  /* 0x0000000f15157211 */ /* 0x000fc400008f0eff */
[----:B------:R-:W-:Y:S02]  /*2450*/  ISETP.GT.AND P3, PT, R59, 0x10, PT ;  /* 0x000000103b00780c */ /* 0x000fe40003f64270 */
[----:B------:R-:W-:Y:S02]  /*2460*/  PRMT R85, RZ, 0x7610, R85 ;  /* 0x00007610ff557816 */ /* 0x000fe40000000055 */
[-C--:B0-----:R-:W-:Y:S01]  /*2470*/  IADD3 R16, P1, PT, R60, R14.reuse, RZ ;  /* 0x0000000e3c107210 */ /* 0x081fe20007f3e0ff */
[----:B------:R-:W-:Y:S01]  /*2480*/  IMAD R19, R64, 0x12, RZ ;  /* 0x0000001240137824 */ /* 0x000fe200078e02ff */
        /* <DEDUP_REMOVED lines=10> */
[----:B------:R1:W5:Y:S01]  /*2530*/  @P3 LDG.E.U8 R87, desc[UR8][R22.64] ;  /* 0x0000000816573981 */ /* 0x000362000c1e1100 */
[----:B------:R-:W-:Y:S01]  /*2540*/  ISETP.GT.AND P4, PT, R59, 0x14, PT ;  /* 0x000000143b00780c */ /* 0x000fe20003f84270 */
[----:B0-----:R-:W-:Y:S01]  /*2550*/  IMAD R21, R64, 0x13, RZ ;  /* 0x0000001340157824 */ /* 0x001fe200078e02ff */
[----:B------:R-:W-:-:S02]  /*2560*/  LEA.HI.X.SX32 R19, R19, R15, 0x1, P1 ;  /* 0x0000000f13137211 */ /* 0x000fc400008f0eff */
[----:B------:R-:W-:Y:S02]  /*2570*/  ISETP.GT.AND P3, PT, R59, 0x13, PT ;  /* 0x000000133b00780c */ /* 0x000fe40003f64270 */
[----:B------:R-:W-:Y:S02]  /*2580*/  PRMT R88, RZ, 0x7610, R88 ;  /* 0x00007610ff587816 */ /* 0x000fe40000000058 */
[-C--:B-1----:R-:W-:Y:S01]  /*2590*/  IADD3 R22, P1, PT, R60, R14.reuse, RZ ;  /* 0x0000000e3c167210 */ /* 0x082fe20007f3e0ff */
[----:B------:R-:W-:Y:S01]  /*25a0*/  IMAD R17, R64, 0x15, RZ ;  /* 0x0000001540117824 */ /* 0x000fe200078e02ff */
[----:B------:R-:W-:Y:S02]  /*25b0*/  PRMT R92, RZ, 0x7610, R92 ;  /* 0x00007610ff5c7816 */ /* 0x000fe4000000005c */
[----:B------:R0:W5:Y:S01]  /*25c0*/  @P0 LDG.E.U8 R88, desc[UR8][R18.64] ;  /* 0x0000000812580981 */ /* 0x000162000c1e1100 */
[----:B------:R-:W-:Y:S02]  /*25d0*/  IADD3 R20, P2, PT, R21, R14, RZ ;  /* 0x0000000e15147210 */ /* 0x000fe40007f5e0ff */
[----:B------:R-:W-:-:S02]  /*25e0*/  LEA.HI.X.SX32 R23, R60, R15, 0x1, P1 ;  /* 0x0000000f3c177211 */ /* 0x000fc400008f0eff */
[----:B------:R-:W-:Y:S01]  /*25f0*/  PRMT R90, RZ, 0x7610, R90 ;  /* 0x00007610ff5a7816 */ /* 0x000fe2000000005a */
[C---:B------:R-:W-:Y:S01]  /*2600*/  IMAD R60, R64.reuse, 0x17, RZ ;  /* 0x00000017403c7824 */ /* 0x040fe200078e02ff */
[-C--:B------:R-:W-:Y:S01]  /*2610*/  LEA.HI.X.SX32 R21, R21, R15.reuse, 0x1, P2 ;  /* 0x0000000f15157211 */ /* 0x080fe200010f0eff */
[----:B------:R-:W5:Y:S01]  /*2620*/  @P4 LDG.E.U8 R92, desc[UR8][R22.64] ;  /* 0x00000008165c4981 */ /* 0x000f62000c1e1100 */
        /* <DEDUP_REMOVED lines=14> */
[----:B------:R-:W-:Y:S02]  /*2710*/  PRMT R91, RZ, 0x7610, R91 ;  /* 0x00007610ff5b7816 */ /* 0x000fe4000000005b */
[-C--:B------:R-:W-:Y:S01]  /*2720*/  LEA.HI.X.SX32 R19, R19, R15.reuse, 0x1, P2 ;  /* 0x0000000f13137211 */ /* 0x080fe200010f0eff */
[----:B------:R-:W5:Y:S01]  /*2730*/  @P4 LDG.E.U8 R93, desc[UR8][R20.64] ;  /* 0x00000008145d4981 */ /* 0x000f62000c1e1100 */
[----:B------:R-:W-:Y:S01]  /*2740*/  IADD3 R22, P1, PT, R23, R14, RZ ;  /* 0x0000000e17167210 */ /* 0x000fe20007f3e0ff */
[C---:B0-----:R-:W-:Y:S01]  /*2750*/  IMAD R17, R64.reuse, 0x19, RZ ;  /* 0x0000001940117824 */ /* 0x041fe200078e02ff */
[C---:B------:R-:W-:Y:S01]  /*2760*/  ISETP.GT.AND P0, PT, R59.reuse, 0x18, PT ;  /* 0x000000183b00780c */ /* 0x040fe20003f04270 */
[----:B------:R0:W5:Y:S01]  /*2770*/  @P3 LDG.E.U8 R91, desc[UR8][R18.64] ;  /* 0x00000008125b3981 */ /* 0x000162000c1e1100 */
[----:B------:R-:W-:Y:S01]  /*2780*/  ISETP.GT.AND P4, PT, R59, 0x19, PT ;  /* 0x000000193b00780c */ /* 0x000fe20003f84270 */
[----:B------:R-:W-:Y:S01]  /*2790*/  IMAD R16, R64, 0x1a, RZ ;  /* 0x0000001a40107824 */ /* 0x000fe200078e02ff */
[----:B------:R-:W-:-:S02]  /*27a0*/  LEA.HI.X.SX32 R23, R23, R15, 0x1, P1 ;  /* 0x0000000f17177211 */ /* 0x000fc400008f0eff */
[----:B------:R-:W-:Y:S02]  /*27b0*/  ISETP.GT.AND P1, PT, R59, 0x1a, PT ;  /* 0x0000001a3b00780c */ /* 0x000fe40003f24270 */
[CC--:B------:R-:W-:Y:S02]  /*27c0*/  IADD3 R60, P3, PT, R17.reuse, R14.reuse, RZ ;  /* 0x0000000e113c7210 */ /* 0x0c0fe40007f7e0ff */
[----:B------:R-:W-:Y:S02]  /*27d0*/  PRMT R95, RZ, 0x7610, R95 ;  /* 0x00007610ff5f7816 */ /* 0x000fe4000000005f */
[----:B------:R-:W-:Y:S02]  /*27e0*/  PRMT R96, RZ, 0x7610, R96 ;  /* 0x00007610ff607816 */ /* 0x000fe40000000060 */
[----:B0-----:R-:W-:Y:S02]  /*27f0*/  IADD3 R18, P2, PT, R16, R14, RZ ;  /* 0x0000000e10127210 */ /* 0x001fe40007f5e0ff */
[-C--:B------:R-:W-:Y:S01]  /*2800*/  LEA.HI.X.SX32 R61, R17, R15.reuse, 0x1, P3 ;  /* 0x0000000f113d7211 */ /* 0x080fe200018f0eff */
[----:B------:R0:W5:Y:S01]  /*2810*/  @P0 LDG.E.U8 R95, desc[UR8][R22.64] ;  /* 0x00000008165f0981 */ /* 0x000162000c1e1100 */
[----:B------:R-:W-:Y:S01]  /*2820*/  PRMT R97, RZ, 0x7610, R97 ;  /* 0x00007610ff617816 */ /* 0x000fe20000000061 */
[----:B------:R-:W-:Y:S01]  /*2830*/  IMAD R17, R64, 0xf, RZ ;  /* 0x0000000f40117824 */ /* 0x000fe200078e02ff */
[----:B------:R-:W-:Y:S01]  /*2840*/  LEA.HI.X.SX32 R19, R16, R15, 0x1, P2 ;  /* 0x0000000f10137211 */ /* 0x000fe200010f0eff */
[----:B------:R1:W5:Y:S01]  /*2850*/  @P4 LDG.E.U8 R96, desc[UR8][R60.64] ;  /* 0x000000083c604981 */ /* 0x000362000c1e1100 */
[----:B------:R-:W-:-:S02]  /*2860*/  ISETP.GT.AND P0, PT, R59, 0xf, PT ;  /* 0x0000000f3b00780c */ /* 0x000fc40003f04270 */
[C---:B------:R-:W-:Y:S01]  /*2870*/  ISETP.GT.AND P4, PT, R59.reuse, 0x1e, PT ;  /* 0x0000001e3b00780c */ /* 0x040fe20003f84270 */
[----:B------:R1:W5:Y:S01]  /*2880*/  @P1 LDG.E.U8 R97, desc[UR8][R18.64] ;  /* 0x0000000812611981 */ /* 0x000362000c1e1100 */
[----:B------:R-:W-:Y:S02]  /*2890*/  ISETP.GT.AND P5, PT, R59, 0x1f, PT ;  /* 0x0000001f3b00780c */ /* 0x000fe40003fa4270 */
[-C--:B------:R-:W-:Y:S02]  /*28a0*/  IADD3 R16, P3, PT, R17, R14.reuse, RZ ;  /* 0x0000000e11107210 */ /* 0x080fe40007f7e0ff */
[-C--:B------:R-:W-:Y:S02]  /*28b0*/  IADD3 R20, P2, PT, R68, R14.reuse, RZ ;  /* 0x0000000e44147210 */ /* 0x080fe40007f5e0ff */
[----:B0-----:R-:W-:Y:S02]  /*28c0*/  IADD3 R22, P1, PT, R66, R14, RZ ;  /* 0x0000000e42167210 */ /* 0x001fe40007f3e0ff */
[----:B------:R-:W-:-:S02]  /*28d0*/  PRMT R86, RZ, 0x7610, R86 ;  /* 0x00007610ff567816 */ /* 0x000fc40000000056 */
[----:B------:R-:W-:Y:S02]  /*28e0*/  PRMT R98, RZ, 0x7610, R98 ;  /* 0x00007610ff627816 */ /* 0x000fe40000000062 */
[----:B-1----:R-:W-:Y:S02]  /*28f0*/  PRMT R61, RZ, 0x7610, R61 ;  /* 0x00007610ff3d7816 */ /* 0x002fe4000000003d */
[-C--:B------:R-:W-:Y:S02]  /*2900*/  LEA.HI.X.SX32 R17, R17, R15.reuse, 0x1, P3 ;  /* 0x0000000f11117211 */ /* 0x080fe400018f0eff */
[-C--:B------:R-:W-:Y:S02]  /*2910*/  LEA.HI.X.SX32 R21, R68, R15.reuse, 0x1, P2 ;  /* 0x0000000f44157211 */ /* 0x080fe400010f0eff */
[----:B------:R-:W-:Y:S01]  /*2920*/  LEA.HI.X.SX32 R23, R66, R15, 0x1, P1 ;  /* 0x0000000f42177211 */ /* 0x000fe200008f0eff */
[----:B------:R0:W5:Y:S04]  /*2930*/  @P0 LDG.E.U8 R86, desc[UR8][R16.64] ;  /* 0x0000000810560981 */ /* 0x000168000c1e1100 */
[----:B------:R1:W5:Y:S04]  /*2940*/  @P4 LDG.E.U8 R98, desc[UR8][R20.64] ;  /* 0x0000000814624981 */ /* 0x000368000c1e1100 */
[----:B------:R0:W5:Y:S01]  /*2950*/  @P5 LDG.E.U8 R61, desc[UR8][R22.64] ;  /* 0x00000008163d5981 */ /* 0x000162000c1e1100 */
[----:B------:R-:W-:Y:S01]  /*2960*/  BAR.SYNC.DEFER_BLOCKING 0x0 ;  /* 0x0000000000007b1d */ /* 0x000fe20000010000 */
[----:B------:R-:W-:-:S04]  /*2970*/  LOP3.LUT R18, R0, 0x1f, RZ, 0xc0, !PT ;  /* 0x0000001f00127812 */ /* 0x000fc800078ec0ff */
[----:B------:R-:W-:Y:S02]  /*2980*/  ISETP.GE.AND P0, PT, R18, R59, PT ;  /* 0x0000003b1200720c */ /* 0x000fe40003f06270 */
[C---:B------:R-:W-:Y:S02]  /*2990*/  LOP3.LUT R18, R2.reuse, 0x8, RZ, 0x3c, !PT ;  /* 0x0000000802127812 */ /* 0x040fe400078e3cff */
[C---:B0-----:R-:W-:Y:S02]  /*29a0*/  LOP3.LUT R16, R2.reuse, 0x18, RZ, 0x3c, !PT ;  /* 0x0000001802107812 */ /* 0x041fe400078e3cff */
[C---:B-1----:R-:W-:Y:S02]  /*29b0*/  LOP3.LUT R20, R2.reuse, 0x20, RZ, 0x3c, !PT ;  /* 0x0000002002147812 */ /* 0x042fe400078e3cff */
[C---:B------:R-:W-:Y:S02]  /*29c0*/  LOP3.LUT R17, R2.reuse, 0x28, RZ, 0x3c, !PT ;  /* 0x0000002802117812 */ /* 0x040fe400078e3cff */
[----:B------:R-:W-:-:S02]  /*29d0*/  LOP3.LUT R19, R2, 0x30, RZ, 0x3c, !PT ;  /* 0x0000003002137812 */ /* 0x000fc400078e3cff */
[C---:B------:R-:W-:Y:S02]  /*29e0*/  IADD3 RZ, P1, PT, R67.reuse, R56, RZ ;  /* 0x0000003843ff7210 */ /* 0x040fe40007f3e0ff */
[C---:B------:R-:W-:Y:S01]  /*29f0*/  IADD3 RZ, P3, PT, R67.reuse, R8, RZ ;  /* 0x0000000843ff7210 */ /* 0x040fe20007f7e0ff */
[----:B--2---:R-:W-:Y:S04]  /*2a00*/  STS.U8 [R2+UR5], R63 ;  /* 0x0000003f02007988 */ /* 0x004fe80008000005 */
[----:B---3--:R0:W-:Y:S01]  /*2a10*/  STS.U8 [R2+UR5+0x40], R71 ;  /* 0x0000404702007988 */ /* 0x0081e20008000005 */
[C---:B------:R-:W-:Y:S01]  /*2a20*/  IMAD.X R21, R10.reuse, 0x1, R57, P1 ;  /* 0x000000010a157824 */ /* 0x040fe200008e0639 */
[C---:B------:R-:W-:Y:S02]  /*2a30*/  IADD3 RZ, P2, PT, R67.reuse, UR7, RZ ;  /* 0x0000000743ff7c10 */ /* 0x040fe4000ff5e0ff */
[C---:B------:R-:W-:Y:S01]  /*2a40*/  IADD3 RZ, P1, PT, R67.reuse, UR11, RZ ;  /* 0x0000000b43ff7c10 */ /* 0x040fe2000ff3e0ff */
[----:B0-----:R-:W-:Y:S01]  /*2a50*/  IMAD.X R71, R10, 0x1, R3, P3 ;  /* 0x000000010a477824 */ /* 0x001fe200018e0603 */
[----:B------:R-:W-:-:S02]  /*2a60*/  IADD3 RZ, P3, PT, R67, UR16, RZ ;  /* 0x0000001043ff7c10 */ /* 0x000fc4000ff7e0ff */
[----:B------:R-:W-:Y:S02]  /*2a70*/  PRMT R60, RZ, 0x7610, R60 ;  /* 0x00007610ff3c7816 */ /* 0x000fe4000000003c */
[----:B------:R-:W-:Y:S02]  /*2a80*/  PRMT R23, RZ, 0x7610, R23 ;  /* 0x00007610ff177816 */ /* 0x000fe40000000017 */
[----:B------:R-:W-:Y:S02]  /*2a90*/  PRMT R103, RZ, 0x7610, R103 ;  /* 0x00007610ff677816 */ /* 0x000fe40000000067 */
[----:B------:R-:W-:Y:S02]  /*2aa0*/  PRMT R105, RZ, 0x7610, R105 ;  /* 0x00007610ff697816 */ /* 0x000fe40000000069 */
[----:B------:R-:W-:Y:S02]  /*2ab0*/  PRMT R104, RZ, 0x7610, R104 ;  /* 0x00007610ff687816 */ /* 0x000fe40000000068 */
[----:B------:R-:W-:-:S02]  /*2ac0*/  PRMT R109, RZ, 0x7610, R109 ;  /* 0x00007610ff6d7816 */ /* 0x000fc4000000006d */
[----:B------:R-:W-:Y:S02]  /*2ad0*/  PRMT R107, RZ, 0x7610, R107 ;  /* 0x00007610ff6b7816 */ /* 0x000fe4000000006b */
[----:B------:R-:W-:Y:S02]  /*2ae0*/  PRMT R106, RZ, 0x7610, R106 ;  /* 0x00007610ff6a7816 */ /* 0x000fe4000000006a */
[----:B------:R-:W-:Y:S02]  /*2af0*/  PRMT R108, RZ, 0x7610, R108 ;  /* 0x00007610ff6c7816 */ /* 0x000fe4000000006c */
[----:B------:R-:W-:Y:S02]  /*2b00*/  PRMT R110, RZ, 0x7610, R110 ;  /* 0x00007610ff6e7816 */ /* 0x000fe4000000006e */
[----:B------:R-:W-:Y:S01]  /*2b10*/  PRMT R112, RZ, 0x7610, R112 ;  /* 0x00007610ff707816 */ /* 0x000fe20000000070 */
[----:B----4-:R-:W-:Y:S04]  /*2b20*/  STS.U8 [R2+UR5+0x440], R89 ;  /* 0x0004405902007988 */ /* 0x010fe80008000005 */
[----:B-----5:R-:W-:Y:S04]  /*2b30*/  STS.U8 [R2+UR5+0x400], R87 ;  /* 0x0004005702007988 */ /* 0x020fe80008000005 */
[----:B------:R-:W-:Y:S04]  /*2b40*/  STS.U8 [R18+UR5+0x80], R73 ;  /* 0x0000804912007988 */ /* 0x000fe80008000005 */
        /* <DEDUP_REMOVED lines=10> */
[----:B------:R0:W-:Y:S04]  /*2bf0*/  STS.U8 [R16+UR5+0x5c0], R93 ;  /* 0x0005c05d10007988 */ /* 0x0001e80008000005 */
[----:B------:R-:W-:Y:S04]  /*2c00*/  STS.U8 [R20+UR5+0x200], R79 ;  /* 0x0002004f14007988 */ /* 0x000fe80008000005 */
[----:B------:R-:W-:Y:S01]  /*2c10*/  STS.U8 [R20+UR5+0x240], R81 ;  /* 0x0002405114007988 */ /* 0x000fe20008000005 */
[----:B0-----:R-:W-:-:S03]  /*2c20*/  LOP3.LUT R16, R2, 0x38, RZ, 0x3c, !PT ;  /* 0x0000003802107812 */ /* 0x001fc600078e3cff */
        /* <DEDUP_REMOVED lines=11> */
[----:B------:R-:W-:Y:S04]  /*2ce0*/  STS.U8 [R16+UR5+0x3c0], R86 ;  /* 0x0003c05610007988 */ /* 0x000fe80008000005 */
[----:B------:R-:W-:Y:S04]  /*2cf0*/  STS.U8 [R16+UR5+0x780], R98 ;  /* 0x0007806210007988 */ /* 0x000fe80008000005 */
[----:B------:R-:W-:Y:S01]  /*2d00*/  STS.U8 [R16+UR5+0x7c0], R61 ;  /* 0x0007c03d10007988 */ /* 0x000fe20008000005 */
[----:B------:R-:W-:Y:S01]  /*2d10*/  BAR.SYNC.DEFER_BLOCKING 0x0 ;  /* 0x0000000000007b1d */ /* 0x000fe20000010000 */
[----:B0-----:R-:W-:Y:S01]  /*2d20*/  PRMT R19, RZ, 0x7610, R19 ;  /* 0x00007610ff137816 */ /* 0x001fe20000000013 */
[----:B------:R-:W-:Y:S01]  /*2d30*/  IMAD.IADD R70, R67, 0x1, R8 ;  /* 0x0000000143467824 */ /* 0x000fe200078e0208 */
[----:B------:R-:W-:-:S02]  /*2d40*/  IADD3.X R73, PT, PT, R10, UR10, RZ, P2, !PT ;  /* 0x0000000a0a497c10 */ /* 0x000fc400097fe4ff */
[C---:B------:R-:W-:Y:S01]  /*2d50*/  IADD3.X R75, PT, PT, R10.reuse, UR12, RZ, P1, !PT ;  /* 0x0000000c0a4b7c10 */ /* 0x040fe20008ffe4ff */
[C---:B------:R-:W-:Y:S01]  /*2d60*/  IMAD.IADD R20, R67.reuse, 0x1, R56 ;  /* 0x0000000143147824 */ /* 0x040fe200078e0238 */
[----:B------:R-:W-:Y:S02]  /*2d70*/  PRMT R17, RZ, 0x7610, R17 ;  /* 0x00007610ff117816 */ /* 0x000fe40000000011 */
[C---:B------:R-:W-:Y:S02]  /*2d80*/  IADD3 RZ, P2, PT, R67.reuse, UR17, RZ ;  /* 0x0000001143ff7c10 */ /* 0x040fe4000ff5e0ff */
[C---:B------:R-:W-:Y:S01]  /*2d90*/  IADD3 RZ, P1, PT, R67.reuse, UR18, RZ ;  /* 0x0000001243ff7c10 */ /* 0x040fe2000ff3e0ff */
[C---:B------:R-:W-:Y:S01]  /*2da0*/  VIADD R72, R67.reuse, UR7 ;  /* 0x0000000743487c36 */ /* 0x040fe20008000000 */
[----:B------:R-:W-:Y:S01]  /*2db0*/  PRMT R62, RZ, 0x7610, R62 ;  /* 0x00007610ff3e7816 */ /* 0x000fe2000000003e */
[C---:B------:R-:W-:Y:S01]  /*2dc0*/  VIADD R74, R67.reuse, UR11 ;  /* 0x0000000b434a7c36 */ /* 0x040fe20008000000 */
[C---:B------:R-:W-:Y:S01]  /*2dd0*/  IADD3.X R77, PT, PT, R10.reuse, UR13, RZ, P3, !PT ;  /* 0x0000000d0a4d7c10 */ /* 0x040fe20009ffe4ff */
[C---:B------:R-:W-:Y:S01]  /*2de0*/  VIADD R76, R67.reuse, UR16 ;  /* 0x00000010434c7c36 */ /* 0x040fe20008000000 */
[C---:B------:R-:W-:Y:S01]  /*2df0*/  IADD3.X R79, PT, PT, R10.reuse, UR14, RZ, P2, !PT ;  /* 0x0000000e0a4f7c10 */ /* 0x040fe200097fe4ff */
[----:B------:R-:W-:Y:S01]  /*2e00*/  VIADD R80, R67, UR18 ;  /* 0x0000001243507c36 */ /* 0x000fe20008000000 */
[----:B------:R-:W-:-:S02]  /*2e10*/  IADD3.X R81, PT, PT, R10, UR15, RZ, P1, !PT ;  /* 0x0000000f0a517c10 */ /* 0x000fc40008ffe4ff */
[C---:B------:R-:W-:Y:S01]  /*2e20*/  IADD3 RZ, P3, PT, R67.reuse, UR19, RZ ;  /* 0x0000001343ff7c10 */ /* 0x040fe2000ff7e0ff */
[----:B------:R0:W2:Y:S01]  /*2e30*/  @!P0 LDG.E.U8 R19, desc[UR8][R70.64] ;  /* 0x0000000846138981 */ /* 0x0000a2000c1e1100 */
[C---:B------:R-:W-:Y:S02]  /*2e40*/  IADD3 RZ, P2, PT, R67.reuse, UR21, RZ ;  /* 0x0000001543ff7c10 */ /* 0x040fe4000ff5e0ff */
[C---:B------:R-:W-:Y:S01]  /*2e50*/  IADD3 RZ, P1, PT, R67.reuse, UR23, RZ ;  /* 0x0000001743ff7c10 */ /* 0x040fe2000ff3e0ff */
[----:B------:R1:W3:Y:S01]  /*2e60*/  @!P0 LDG.E.U8 R17, desc[UR8][R20.64] ;  /* 0x0000000814118981 */ /* 0x0002e2000c1e1100 */
[----:B------:R-:W-:-:S03]  /*2e70*/  VIADD R78, R67, UR17 ;  /* 0x00000011434e7c36 */ /* 0x000fc60008000000 */
[----:B------:R4:W5:Y:S01]  /*2e80*/  @!P0 LDG.E.U8 R60, desc[UR8][R72.64] ;  /* 0x00000008483c8981 */ /* 0x000962000c1e1100 */
[----:B0-----:R-:W-:-:S03]  /*2e90*/  PRMT R70, RZ, 0x7610, R70 ;  /* 0x00007610ff467816 */ /* 0x001fc60000000046 */
[----:B------:R0:W5:Y:S01]  /*2ea0*/  @!P0 LDG.E.U8 R62, desc[UR8][R74.64] ;  /* 0x000000084a3e8981 */ /* 0x000162000c1e1100 */
[----:B-1----:R-:W-:-:S03]  /*2eb0*/  PRMT R21, RZ, 0x7610, R21 ;  /* 0x00007610ff157816 */ /* 0x002fc60000000015 */
[----:B------:R1:W5:Y:S01]  /*2ec0*/  @!P0 LDG.E.U8 R23, desc[UR8][R76.64] ;  /* 0x000000084c178981 */ /* 0x000362000c1e1100 */
[----:B----4-:R-:W-:-:S03]  /*2ed0*/  IADD3.X R73, PT, PT, R10, UR20, RZ, P3, !PT ;  /* 0x000000140a497c10 */ /* 0x010fc60009ffe4ff */
[----:B------:R4:W5:Y:S01]  /*2ee0*/  @!P0 LDG.E.U8 R70, desc[UR8][R80.64] ;  /* 0x0000000850468981 */ /* 0x000962000c1e1100 */
[C---:B0-----:R-:W-:Y:S01]  /*2ef0*/  VIADD R74, R67.reuse, UR21 ;  /* 0x00000015434a7c36 */ /* 0x041fe20008000000 */
[C---:B------:R-:W-:Y:S02]  /*2f00*/  IADD3.X R75, PT, PT, R10.reuse, UR22, RZ, P2, !PT ;  /* 0x000000160a4b7c10 */ /* 0x040fe400097fe4ff */
[----:B------:R0:W5:Y:S01]  /*2f10*/  @!P0 LDG.E.U8 R21, desc[UR8][R78.64] ;  /* 0x000000084e158981 */ /* 0x000162000c1e1100 */
[C---:B------:R-:W-:Y:S01]  /*2f20*/  IADD3 R82, P2, PT, R67.reuse, UR31, RZ ;  /* 0x0000001f43527c10 */ /* 0x040fe2000ff5e0ff */
[C---:B-1----:R-:W-:Y:S01]  /*2f30*/  VIADD R76, R67.reuse, UR23 ;  /* 0x00000017434c7c36 */ /* 0x042fe20008000000 */
[----:B------:R-:W-:Y:S01]  /*2f40*/  IADD3.X R77, PT, PT, R10, UR24, RZ, P1, !PT ;  /* 0x000000180a4d7c10 */ /* 0x000fe20008ffe4ff */
[C---:B------:R-:W-:Y:S01]  /*2f50*/  VIADD R72, R67.reuse, UR19 ;  /* 0x0000001343487c36 */ /* 0x040fe20008000000 */
[C---:B------:R-:W-:Y:S01]  /*2f60*/  IADD3 RZ, P1, PT, R67.reuse, UR25, RZ ;  /* 0x0000001943ff7c10 */ /* 0x040fe2000ff3e0ff */
[----:B------:R1:W5:Y:S01]  /*2f70*/  @!P0 LDG.E.U8 R103, desc[UR8][R74.64] ;  /* 0x000000084a678981 */ /* 0x000362000c1e1100 */
[----:B----4-:R-:W-:-:S02]  /*2f80*/  IADD3 R80, P3, PT, R67, UR29, RZ ;  /* 0x0000001d43507c10 */ /* 0x010fc4000ff7e0ff */
[C---:B------:R-:W-:Y:S01]  /*2f90*/  IADD3.X R83, PT, PT, R10.reuse, UR32, RZ, P2, !PT ;  /* 0x000000200a537c10 */ /* 0x040fe200097fe4ff */
[----:B------:R4:W5:Y:S01]  /*2fa0*/  @!P0 LDG.E.U8 R105, desc[UR8][R76.64] ;  /* 0x000000084c698981 */ /* 0x000962000c1e1100 */
[C---:B0-----:R-:W-:Y:S02]  /*2fb0*/  IADD3.X R79, PT, PT, R10.reuse, UR26, RZ, P1, !PT ;  /* 0x0000001a0a4f7c10 */ /* 0x041fe40008ffe4ff */
[----:B------:R-:W-:Y:S01]  /*2fc0*/  IADD3.X R81, PT, PT, R10, UR30, RZ, P3, !PT ;  /* 0x0000001e0a517c10 */ /* 0x000fe20009ffe4ff */
[----:B------:R0:W5:Y:S01]  /*2fd0*/  @!P0 LDG.E.U8 R104, desc[UR8][R72.64] ;  /* 0x0000000848688981 */ /* 0x000162000c1e1100 */
[C---:B------:R-:W-:Y:S02]  /*2fe0*/  IADD3 RZ, P1, PT, R67.reuse, UR27, RZ ;  /* 0x0000001b43ff7c10 */ /* 0x040fe4000ff3e0ff */
[C---:B-1----:R-:W-:Y:S01]  /*2ff0*/  IADD3 R74, P3, PT, R67.reuse, UR33, RZ ;  /* 0x00000021434a7c10 */ /* 0x042fe2000ff7e0ff */
[C---:B------:R-:W-:Y:S01]  /*3000*/  VIADD R78, R67.reuse, UR25 ;  /* 0x00000019434e7c36 */ /* 0x040fe20008000000 */
[----:B------:R-:W5:Y:S01]  /*3010*/  @!P0 LDG.E.U8 R109, desc[UR8][R82.64] ;  /* 0x00000008526d8981 */ /* 0x000f62000c1e1100 */
[----:B----4-:R-:W-:-:S02]  /*3020*/  IADD3 R76, P2, PT, R67, UR35, RZ ;  /* 0x00000023434c7c10 */ /* 0x010fc4000ff5e0ff */
[C---:B------:R-:W-:Y:S01]  /*3030*/  IADD3.X R75, PT, PT, R10.reuse, UR34, RZ, P3, !PT ;  /* 0x000000220a4b7c10 */ /* 0x040fe20009ffe4ff */
[----:B------:R-:W4:Y:S01]  /*3040*/  @!P0 LDG.E.U8 R107, desc[UR8][R80.64] ;  /* 0x00000008506b8981 */ /* 0x000f22000c1e1100 */
[----:B0-----:R-:W-:Y:S01]  /*3050*/  VIADD R72, R67, UR27 ;  /* 0x0000001b43487c36 */ /* 0x001fe20008000000 */
[C---:B------:R-:W-:Y:S02]  /*3060*/  IADD3.X R73, PT, PT, R10.reuse, UR28, RZ, P1, !PT ;  /* 0x0000001c0a497c10 */ /* 0x040fe40008ffe4ff */
[----:B------:R-:W-:Y:S01]  /*3070*/  IADD3.X R77, PT, PT, R10, UR36, RZ, P2, !PT ;  /* 0x000000240a4d7c10 */ /* 0x000fe200097fe4ff */
[----:B------:R0:W4:Y:S04]  /*3080*/  @!P0 LDG.E.U8 R106, desc[UR8][R78.64] ;  /* 0x000000084e6a8981 */ /* 0x000128000c1e1100 */
[----:B------:R1:W4:Y:S04]  /*3090*/  @!P0 LDG.E.U8 R108, desc[UR8][R72.64] ;  /* 0x00000008486c8981 */ /* 0x000328000c1e1100 */
[----:B------:R0:W4:Y:S04]  /*30a0*/  @!P0 LDG.E.U8 R110, desc[UR8][R74.64] ;  /* 0x000000084a6e8981 */ /* 0x000128000c1e1100 */
[----:B------:R1:W4:Y:S04]  /*30b0*/  @!P0 LDG.E.U8 R112, desc[UR8][R76.64] ;  /* 0x000000084c708981 */ /* 0x000328000c1e1100 */
[----:B------:R-:W-:Y:S04]  /*30c0*/  LDS.U8 R61, [R12+UR5] ;  /* 0x000000050c3d7984 */ /* 0x000fe80008000000 */
[----:B0-----:R-:W-:Y:S04]  /*30d0*/  LDS.U8 R78, [R12+UR5+0x40] ;  /* 0x000040050c4e7984 */ /* 0x001fe80008000000 */
[----:B------:R-:W-:Y:S04]  /*30e0*/  LDS.U8 R86, [R12+UR5+0x88] ;  /* 0x000088050c567984 */ /* 0x000fe80008000000 */
[----:B------:R-:W-:Y:S04]  /*30f0*/  LDS.U8 R87, [R12+UR5+0xc8] ;  /* 0x0000c8050c577984 */ /* 0x000fe80008000000 */
[----:B------:R-:W-:Y:S04]  /*3100*/  LDS.U8 R63, [R12+UR5+0x8] ;  /* 0x000008050c3f7984 */ /* 0x000fe80008000000 */
[----:B------:R-:W-:Y:S04]  /*3110*/  LDS.U8 R102, [R12+UR5+0x48] ;  /* 0x000048050c667984 */ /* 0x000fe80008000000 */
[----:B------:R-:W-:Y:S04]  /*3120*/  LDS.U8 R88, [R12+UR5+0x80] ;  /* 0x000080050c587984 */ /* 0x000fe80008000000 */
[----:B------:R-:W-:Y:S04]  /*3130*/  LDS.U8 R89, [R12+UR5+0xc0] ;  /* 0x0000c0050c597984 */ /* 0x000fe80008000000 */
[----:B------:R-:W-:Y:S04]  /*3140*/  LDS.U8 R71, [R12+UR5+0x400] ;  /* 0x000400050c477984 */ /* 0x000fe80008000000 */
[----:B-1----:R-:W-:Y:S04]  /*3150*/  LDS.U8 R72, [R12+UR5+0x440] ;  /* 0x000440050c487984 */ /* 0x002fe80008000000 */
[----:B------:R-:W-:Y:S04]  /*3160*/  LDS.U8 R90, [R12+UR5+0x488] ;  /* 0x000488050c5a7984 */ /* 0x000fe80008000000 */
[----:B------:R-:W-:Y:S04]  /*3170*/  LDS.U8 R91, [R12+UR5+0x4c8] ;  /* 0x0004c8050c5b7984 */ /* 0x000fe80008000000 */
[----:B------:R-:W-:Y:S04]  /*3180*/  LDS.U8 R73, [R12+UR5+0x408] ;  /* 0x000408050c497984 */ /* 0x000fe80008000000 */
[----:B------:R-:W-:Y:S04]  /*3190*/  LDS.U8 R74, [R12+UR5+0x448] ;  /* 0x000448050c4a7984 */ /* 0x000fe80008000000 */
[----:B------:R-:W-:Y:S04]  /*31a0*/  LDS.U8 R92, [R12+UR5+0x480] ;  /* 0x000480050c5c7984 */ /* 0x000fe80008000000 */
[----:B------:R-:W-:Y:S04]  /*31b0*/  LDS.U8 R93, [R12+UR5+0x4c0] ;  /* 0x0004c0050c5d7984 */ /* 0x000fe80008000000 */
[----:B------:R-:W-:Y:S04]  /*31c0*/  LDS.U8 R94, [R58+UR5] ;  /* 0x000000053a5e7984 */ /* 0x000fe80008000000 */
[----:B------:R-:W0:Y:S04]  /*31d0*/  LDS.U8 R95, [R58+UR5+0x40] ;  /* 0x000040053a5f7984 */ /* 0x000e280008000000 */
[----:B------:R-:W-:Y:S04]  /*31e0*/  LDS.U8 R85, [R58+UR5+0x88] ;  /* 0x000088053a557984 */ /* 0x000fe80008000000 */
[----:B------:R-:W-:Y:S04]  /*31f0*/  LDS.U8 R84, [R58+UR5+0xc8] ;  /* 0x0000c8053a547984 */ /* 0x000fe80008000000 */
[----:B------:R-:W-:Y:S04]  /*3200*/  LDS.U8 R96, [R58+UR5+0x8] ;  /* 0x000008053a607984 */ /* 0x000fe80008000000 */
[----:B------:R-:W1:Y:S04]  /*3210*/  LDS.U8 R97, [R58+UR5+0x48] ;  /* 0x000048053a617984 */ /* 0x000e680008000000 */
        /* <DEDUP_REMOVED lines=9> */
[----:B------:R-:W-:Y:S01]  /*32b0*/  LDS.U8 R80, [R58+UR5+0x4c0] ;  /* 0x0004c0053a507984 */ /* 0x000fe20008000000 */
[----:B------:R-:W-:Y:S01]  /*32c0*/  BAR.SYNC.DEFER_BLOCKING 0x0 ;  /* 0x0000000000007b1d */ /* 0x000fe20000010000 */
[----:B0-----:R-:W-:-:S02]  /*32d0*/  IMAD R94, R95, 0x100, R94 ;  /* 0x000001005f5e7824 */ /* 0x001fc400078e025e */
[----:B-1----:R-:W-:Y:S02]  /*32e0*/  IMAD R96, R97, 0x100, R96 ;  /* 0x0000010061607824 */ /* 0x002fe400078e0260 */
[----:B------:R-:W-:Y:S02]  /*32f0*/  IMAD R98, R99, 0x100, R98 ;  /* 0x0000010063627824 */ /* 0x000fe400078e0262 */
[----:B------:R-:W-:Y:S02]  /*3300*/  IMAD R86, R87, 0x100, R86 ;  /* 0x0000010057567824 */ /* 0x000fe400078e0256 */
[----:B------:R-:W-:Y:S02]  /*3310*/  IMAD R88, R89, 0x100, R88 ;  /* 0x0000010059587824 */ /* 0x000fe400078e0258 */
[----:B------:R-:W-:Y:S01]  /*3320*/  IMAD R100, R101, 0x100, R100 ;  /* 0x0000010065647824 */ /* 0x000fe200078e0264 */
[----:B--2---:R-:W-:Y:S04]  /*3330*/  STS.U8 [R2+UR5+0x40], R19 ;  /* 0x0000401302007988 */ /* 0x004fe80008000005 */
[----:B---3--:R-:W-:Y:S04]  /*3340*/  STS.U8 [R2+UR5], R17 ;  /* 0x0000001102007988 */ /* 0x008fe80008000005 */
[----:B-----5:R-:W-:Y:S04]  /*3350*/  STS.U8 [R2+UR5+0x100], R23 ;  /* 0x0001001702007988 */ /* 0x020fe80008000005 */
[----:B------:R-:W-:Y:S04]  /*3360*/  STS.U8 [R2+UR5+0x140], R21 ;  /* 0x0001401502007988 */ /* 0x000fe80008000005 */
[----:B------:R-:W-:Y:S04]  /*3370*/  STS.U8 [R2+UR5+0x200], R103 ;  /* 0x0002006702007988 */ /* 0x000fe80008000005 */
[----:B------:R-:W-:Y:S04]  /*3380*/  STS.U8 [R2+UR5+0x240], R105 ;  /* 0x0002406902007988 */ /* 0x000fe80008000005 */
[----:B------:R-:W-:Y:S04]  /*3390*/  STS.U8 [R2+UR5+0x340], R109 ;  /* 0x0003406d02007988 */ /* 0x000fe80008000005 */
[----:B----4-:R-:W-:Y:S04]  /*33a0*/  STS.U8 [R2+UR5+0x300], R107 ;  /* 0x0003006b02007988 */ /* 0x010fe80008000005 */
[----:B------:R0:W-:Y:S04]  /*33b0*/  STS.U8 [R65+UR5+0x80], R60 ;  /* 0x0000803c41007988 */ /* 0x0001e80008000005 */
[----:B------:R1:W-:Y:S04]  /*33c0*/  STS.U8 [R65+UR5+0xc0], R62 ;  /* 0x0000c03e41007988 */ /* 0x0003e80008000005 */
[----:B------:R-:W-:Y:S04]  /*33d0*/  STS.U8 [R65+UR5+0x180], R70 ;  /* 0x0001804641007988 */ /* 0x000fe80008000005 */
[----:B------:R-:W-:Y:S04]  /*33e0*/  STS.U8 [R65+UR5+0x1c0], R104 ;  /* 0x0001c06841007988 */ /* 0x000fe80008000005 */
[----:B------:R-:W-:Y:S04]  /*33f0*/  STS.U8 [R65+UR5+0x280], R106 ;  /* 0x0002806a41007988 */ /* 0x000fe80008000005 */
[----:B------:R-:W-:Y:S04]  /*3400*/  STS.U8 [R65+UR5+0x2c0], R108 ;  /* 0x0002c06c41007988 */ /* 0x000fe80008000005 */
[----:B------:R-:W-:Y:S04]  /*3410*/  STS.U8 [R65+UR5+0x380], R110 ;  /* 0x0003806e41007988 */ /* 0x000fe80008000005 */
[----:B------:R-:W-:Y:S01]  /*3420*/  STS.U8 [R65+UR5+0x3c0], R112 ;  /* 0x0003c07041007988 */ /* 0x000fe20008000005 */
[----:B------:R-:W-:Y:S06]  /*3430*/  BAR.SYNC.DEFER_BLOCKING 0x0 ;  /* 0x0000000000007b1d */ /* 0x000fec0000010000 */
[----:B------:R-:W2:Y:S04]  /*3440*/  LDSM.16.M88.4 R20, [R13] ;  /* 0x000000000d14783b */ /* 0x000ea80000000200 */
[----:B------:R-:W3:Y:S01]  /*3450*/  LDSM.16.M88.4 R16, [R13+0x200] ;  /* 0x000200000d10783b */ /* 0x000ee20000000200 */
[----:B0-----:R-:W-:-:S02]  /*3460*/  IMAD R60, R78, 0x100, R61 ;  /* 0x000001004e3c7824 */ /* 0x001fc400078e023d */
[----:B------:R-:W-:Y:S02]  /*3470*/  IMAD R61, R102, 0x100, R63 ;  /* 0x00000100663d7824 */ /* 0x000fe400078e023f */
[----:B-1----:R-:W-:Y:S02]  /*3480*/  IMAD R62, R72, 0x100, R71 ;  /* 0x00000100483e7824 */ /* 0x002fe400078e0247 */
[----:B------:R-:W-:Y:S01]  /*3490*/  IMAD R63, R74, 0x100, R73 ;  /* 0x000001004a3f7824 */ /* 0x000fe200078e0249 */
[----:B------:R-:W-:Y:S02]  /*34a0*/  F2FP.F16.E4M3.UNPACK_B R60, R60 ;  /* 0x0000003cff3c723e */ /* 0x000fe400020006ff */
[----:B------:R-:W-:Y:S02]  /*34b0*/  F2FP.F16.E4M3.UNPACK_B R61, R61 ;  /* 0x0000003dff3d723e */ /* 0x000fe400020006ff */
[----:B------:R-:W-:Y:S02]  /*34c0*/  F2FP.F16.E4M3.UNPACK_B R62, R62 ;  /* 0x0000003eff3e723e */ /* 0x000fe400020006ff */
[----:B------:R-:W-:Y:S01]  /*34d0*/  F2FP.F16.E4M3.UNPACK_B R63, R63 ;  /* 0x0000003fff3f723e */ /* 0x000fe200020006ff */
[----:B------:R-:W-:-:S02]  /*34e0*/  IMAD R90, R91, 0x100, R90 ;  /* 0x000001005b5a7824 */ /* 0x000fc400078e025a */
[----:B------:R-:W-:Y:S01]  /*34f0*/  IMAD R92, R93, 0x100, R92 ;  /* 0x000001005d5c7824 */ /* 0x000fe200078e025c */
[----:B--2---:R-:W-:Y:S02]  /*3500*/  F2FP.F16.E4M3.UNPACK_B R78, R20 ;  /* 0x00000014ff4e723e */ /* 0x004fe400020006ff */
[----:B------:R-:W-:Y:S02]  /*3510*/  F2FP.F16.E4M3.UNPACK_B R79, R21 ;  /* 0x00000015ff4f723e */ /* 0x000fe400020006ff */
[----:B------:R-:W-:Y:S02]  /*3520*/  F2FP.F16.E4M3.UNPACK_B R70, R22 ;  /* 0x00000016ff46723e */ /* 0x000fe400020006ff */
[----:B------:R-:W-:Y:S02]  /*3530*/  F2FP.F16.E4M3.UNPACK_B R71, R23 ;  /* 0x00000017ff47723e */ /* 0x000fe400020006ff */
[----:B---3--:R-:W-:Y:S02]  /*3540*/  F2FP.F16.E4M3.UNPACK_B R72, R16 ;  /* 0x00000010ff48723e */ /* 0x008fe400020006ff */
[----:B------:R-:W-:-:S02]  /*3550*/  F2FP.F16.E4M3.UNPACK_B R73, R17 ;  /* 0x00000011ff49723e */ /* 0x000fc400020006ff */
[----:B------:R-:W-:Y:S02]  /*3560*/  F2FP.F16.E4M3.UNPACK_B R74, R18 ;  /* 0x00000012ff4a723e */ /* 0x000fe400020006ff */
[----:B------:R-:W-:Y:S01]  /*3570*/  F2FP.F16.E4M3.UNPACK_B R75, R19 ;  /* 0x00000013ff4b723e */ /* 0x000fe200020006ff */
[C---:B------:R-:W-:Y:S08]  /*3580*/  HMMA.16816.F32 R52, R60.reuse, R78, R52 ;  /* 0x0000004e3c34723c */ /* 0x040ff00000001834 */
[C---:B------:R-:W-:Y:S08]  /*3590*/  HMMA.16816.F32 R48, R60.reuse, R70, R48 ;  /* 0x000000463c30723c */ /* 0x040ff00000001830 */
[C---:B------:R-:W-:Y:S08]  /*35a0*/  HMMA.16816.F32 R44, R60.reuse, R72, R44 ;  /* 0x000000483c2c723c */ /* 0x040ff0000000182c */
[----:B------:R-:W-:Y:S01]  /*35b0*/  HMMA.16816.F32 R40, R60, R74, R40 ;  /* 0x0000004a3c28723c */ /* 0x000fe20000001828 */
[----:B------:R-:W-:-:S02]  /*35c0*/  F2FP.F16.E4M3.UNPACK_B R60, R94 ;  /* 0x0000005eff3c723e */ /* 0x000fc400020006ff */
[----:B------:R-:W-:Y:S02]  /*35d0*/  F2FP.F16.E4M3.UNPACK_B R61, R96 ;  /* 0x00000060ff3d723e */ /* 0x000fe400020006ff */
[----:B------:R-:W-:Y:S02]  /*35e0*/  F2FP.F16.E4M3.UNPACK_B R62, R98 ;  /* 0x00000062ff3e723e */ /* 0x000fe400020006ff */
[----:B------:R-:W-:Y:S02]  /*35f0*/  F2FP.F16.E4M3.UNPACK_B R63, R100 ;  /* 0x00000064ff3f723e */ /* 0x000fe400020006ff */
[----:B------:R-:W-:-:S05]  /*3600*/  F2FP.F16.E4M3.UNPACK_B R22, R22.H1 ;  /* 0x00000016ff16723e */ /* 0x000fca00030006ff */
[----:B------:R-:W-:Y:S01]  /*3610*/  HMMA.16816.F32 R36, R60, R78, R36 ;  /* 0x0000004e3c24723c */ /* 0x000fe20000001824 */
[----:B------:R-:W-:-:S07]  /*3620*/  F2FP.F16.E4M3.UNPACK_B R23, R23.H1 ;  /* 0x00000017ff17723e */ /* 0x000fce00030006ff */
[----:B------:R-:W-:Y:S01]  /*3630*/  HMMA.16816.F32 R32, R60, R70, R32 ;  /* 0x000000463c20723c */ /* 0x000fe20000001820 */
[----:B------:R-:W-:Y:S02]  /*3640*/  F2FP.F16.E4M3.UNPACK_B R70, R20.H1 ;  /* 0x00000014ff46723e */ /* 0x000fe400030006ff */
[----:B------:R-:W-:-:S05]  /*3650*/  F2FP.F16.E4M3.UNPACK_B R71, R21.H1 ;  /* 0x00000015ff47723e */ /* 0x000fca00030006ff */
[----:B------:R-:W-:Y:S01]  /*3660*/  HMMA.16816.F32 R28, R60, R72, R28 ;  /* 0x000000483c1c723c */ /* 0x000fe2000000181c */
[----:B------:R-:W-:Y:S02]  /*3670*/  F2FP.F16.E4M3.UNPACK_B R20, R16.H1 ;  /* 0x00000010ff14723e */ /* 0x000fe400030006ff */
[----:B------:R-:W-:-:S05]  /*3680*/  F2FP.F16.E4M3.UNPACK_B R21, R17.H1 ;  /* 0x00000011ff15723e */ /* 0x000fca00030006ff */
[----:B------:R-:W-:Y:S01]  /*3690*/  HMMA.16816.F32 R24, R60, R74, R24 ;  /* 0x0000004a3c18723c */ /* 0x000fe20000001818 */
[----:B------:R-:W-:Y:S02]  /*36a0*/  F2FP.F16.E4M3.UNPACK_B R60, R86 ;  /* 0x00000056ff3c723e */ /* 0x000fe400020006ff */
[----:B------:R-:W-:Y:S02]  /*36b0*/  F2FP.F16.E4M3.UNPACK_B R61, R88 ;  /* 0x00000058ff3d723e */ /* 0x000fe400020006ff */
[----:B------:R-:W-:Y:S02]  /*36c0*/  F2FP.F16.E4M3.UNPACK_B R62, R90 ;  /* 0x0000005aff3e723e */ /* 0x000fe400020006ff */
[----:B------:R-:W-:Y:S02]  /*36d0*/  F2FP.F16.E4M3.UNPACK_B R63, R92 ;  /* 0x0000005cff3f723e */ /* 0x000fe400020006ff */
[----:B------:R-:W-:Y:S02]  /*36e0*/  F2FP.F16.E4M3.UNPACK_B R72, R18.H1 ;  /* 0x00000012ff48723e */ /* 0x000fe400030006ff */
[----:B------:R-:W-:Y:S01]  /*36f0*/  F2FP.F16.E4M3.UNPACK_B R73, R19.H1 ;  /* 0x00000013ff49723e */ /* 0x000fe200030006ff */
[----:B------:R-:W-:Y:S01]  /*3700*/  IMAD R16, R84, 0x100, R85 ;  /* 0x0000010054107824 */ /* 0x000fe200078e0255 */
[----:B------:R-:W-:Y:S01]  /*3710*/  USHF.R.S32.HI UR37, URZ, 0x1f, UR4 ;  /* 0x0000001fff257899 */ /* 0x000fe20008011404 */
[----:B------:R-:W-:Y:S01]  /*3720*/  IMAD R17, R82, 0x100, R83 ;  /* 0x0000010052117824 */ /* 0x000fe200078e0253 */
[----:B------:R-:W-:Y:S01]  /*3730*/  UIADD3 UR35, UP0, UPT, UR4, UR35, URZ ;  /* 0x0000002304237290 */ /* 0x000fe2000ff1e0ff */
[----:B------:R-:W-:-:S02]  /*3740*/  IMAD R18, R76, 0x100, R81 ;  /* 0x000001004c127824 */ /* 0x000fc400078e0251 */
[----:B------:R-:W-:Y:S01]  /*3750*/  IMAD R19, R80, 0x100, R77 ;  /* 0x0000010050137824 */ /* 0x000fe200078e024d */
[C---:B------:R-:W-:Y:S01]  /*3760*/  HMMA.16816.F32 R52, R60.reuse, R70, R52 ;  /* 0x000000463c34723c */ /* 0x040fe20000001834 */
[----:B------:R-:W-:Y:S01]  /*3770*/  F2FP.F16.E4M3.UNPACK_B R16, R16 ;  /* 0x00000010ff10723e */ /* 0x000fe200020006ff */
[----:B------:R-:W-:Y:S01]  /*3780*/  UIADD3.X UR36, UPT, UPT, UR37, UR36, URZ, UP0, !UPT ;  /* 0x0000002425247290 */ /* 0x000fe200087fe4ff */
[----:B------:R-:W-:Y:S01]  /*3790*/  F2FP.F16.E4M3.UNPACK_B R17, R17 ;  /* 0x00000011ff11723e */ /* 0x000fe200020006ff */
[----:B------:R-:W-:Y:S01]  /*37a0*/  UIADD3 UR21, UP0, UPT, UR4, UR21, URZ ;  /* 0x0000001504157290 */ /* 0x000fe2000ff1e0ff */
[----:B------:R-:W-:Y:S02]  /*37b0*/  F2FP.F16.E4M3.UNPACK_B R18, R18 ;  /* 0x00000012ff12723e */ /* 0x000fe400020006ff */
[----:B------:R-:W-:Y:S01]  /*37c0*/  F2FP.F16.E4M3.UNPACK_B R19, R19 ;  /* 0x00000013ff13723e */ /* 0x000fe200020006ff */
[----:B------:R-:W-:Y:S01]  /*37d0*/  HMMA.16816.F32 R48, R60, R22, R48 ;  /* 0x000000163c30723c */ /* 0x000fe20000001830 */
[----:B------:R-:W-:-:S07]  /*37e0*/  UIADD3 UR6, UPT, UPT, UR6, -0x1, URZ ;  /* 0xffffffff06067890 */ /* 0x000fce000fffe0ff */
[----:B------:R-:W-:Y:S01]  /*37f0*/  HMMA.16816.F32 R44, R60, R20, R44 ;  /* 0x000000143c2c723c */ /* 0x000fe2000000182c */
[----:B------:R-:W-:-:S07]  /*3800*/  UIADD3.X UR22, UPT, UPT, UR37, UR22, URZ, UP0, !UPT ;  /* 0x0000001625167290 */ /* 0x000fce00087fe4ff */
[----:B------:R-:W-:Y:S01]  /*3810*/  HMMA.16816.F32 R40, R60, R72, R40 ;  /* 0x000000483c28723c */ /* 0x000fe20000001828 */
[----:B------:R-:W-:Y:S02]  /*3820*/  UISETP.NE.U32.AND UP0, UPT, UR6, URZ, UPT ;  /* 0x000000ff0600728c */ /* 0x000fe4000bf05070 */
[----:B------:R-:W-:-:S05]  /*3830*/  UIADD3 UR33, UP4, UPT, UR4, UR33, URZ ;  /* 0x0000002104217290 */ /* 0x000fca000ff9e0ff */
[----:B------:R-:W-:Y:S01]  /*3840*/  HMMA.16816.F32 R36, R16, R70, R36 ;  /* 0x000000461024723c */ /* 0x000fe20000001824 */
[----:B------:R-:W-:Y:S02]  /*3850*/  UIADD3 UR31, UP3, UPT, UR4, UR31, URZ ;  /* 0x0000001f041f7290 */ /* 0x000fe4000ff7e0ff */
[----:B------:R-:W-:-:S05]  /*3860*/  UIADD3 UR29, UP6, UPT, UR4, UR29, URZ ;  /* 0x0000001d041d7290 */ /* 0x000fca000ffde0ff */
[----:B------:R-:W-:Y:S01]  /*3870*/  HMMA.16816.F32 R32, R16, R22, R32 ;  /* 0x000000161020723c */ /* 0x000fe20000001820 */
[----:B------:R-:W-:Y:S02]  /*3880*/  UIADD3 UR27, UP5, UPT, UR4, UR27, URZ ;  /* 0x0000001b041b7290 */ /* 0x000fe4000ffbe0ff */
[----:B------:R-:W-:-:S05]  /*3890*/  UIADD3 UR25, UP2, UPT, UR4, UR25, URZ ;  /* 0x0000001904197290 */ /* 0x000fca000ff5e0ff */
[----:B------:R-:W-:Y:S01]  /*38a0*/  HMMA.16816.F32 R28, R16, R20, R28 ;  /* 0x00000014101c723c */ /* 0x000fe2000000181c */
[----:B------:R-:W-:Y:S02]  /*38b0*/  UIADD3 UR23, UP1, UPT, UR4, UR23, URZ ;  /* 0x0000001704177290 */ /* 0x000fe4000ff3e0ff */
[----:B------:R-:W-:-:S05]  /*38c0*/  IADD3 R8, P1, PT, R8, UR4, RZ ;  /* 0x0000000408087c10 */ /* 0x000fca000ff3e0ff */
[----:B------:R-:W-:Y:S01]  /*38d0*/  HMMA.16816.F32 R24, R16, R72, R24 ;  /* 0x000000481018723c */ /* 0x000fe20000001818 */
[----:B------:R-:W-:Y:S01]  /*38e0*/  IMAD.SHL.U32 R16, R64, 0x20, RZ ;  /* 0x0000002040107824 */ /* 0x000fe200078e00ff */
[----:B------:R-:W-:Y:S01]  /*38f0*/  IADD3 R56, P2, PT, R56, UR4, RZ ;  /* 0x0000000438387c10 */ /* 0x000fe2000ff5e0ff */
[----:B------:R-:W-:-:S03]  /*3900*/  UIADD3.X UR34, UPT, UPT, UR37, UR34, URZ, UP4, !UPT ;  /* 0x0000002225227290 */ /* 0x000fc6000a7fe4ff */
[C---:B------:R-:W-:Y:S01]  /*3910*/  IADD3 R14, P0, PT, R16.reuse, R14, RZ ;  /* 0x0000000e100e7210 */ /* 0x040fe20007f1e0ff */
[----:B------:R-:W-:Y:S02]  /*3920*/  UIADD3.X UR32, UPT, UPT, UR37, UR32, URZ, UP3, !UPT ;  /* 0x0000002025207290 */ /* 0x000fe40009ffe4ff */
[----:B------:R-:W-:Y:S02]  /*3930*/  UIADD3.X UR30, UPT, UPT, UR37, UR30, URZ, UP6, !UPT ;  /* 0x0000001e251e7290 */ /* 0x000fe4000b7fe4ff */
[----:B------:R-:W-:Y:S02]  /*3940*/  UIADD3.X UR28, UPT, UPT, UR37, UR28, URZ, UP5, !UPT ;  /* 0x0000001c251c7290 */ /* 0x000fe4000affe4ff */
[----:B------:R-:W-:Y:S02]  /*3950*/  UIADD3.X UR26, UPT, UPT, UR37, UR26, URZ, UP2, !UPT ;  /* 0x0000001a251a7290 */ /* 0x000fe400097fe4ff */
[----:B------:R-:W-:Y:S01]  /*3960*/  UIADD3.X UR24, UPT, UPT, UR37, UR24, URZ, UP1, !UPT ;  /* 0x0000001825187290 */ /* 0x000fe20008ffe4ff */
[----:B------:R-:W-:Y:S01]  /*3970*/  LEA.HI.X.SX32 R15, R16, R15, 0x1, P0 ;  /* 0x0000000f100f7211 */ /* 0x000fe200000f0eff */
[----:B------:R-:W-:Y:S01]  /*3980*/  UIADD3 UR19, UP4, UPT, UR4, UR19, URZ ;  /* 0x0000001304137290 */ /* 0x000fe2000ff9e0ff */
[----:B------:R-:W-:Y:S01]  /*3990*/  VIADD R59, R59, 0xffffffe0 ;  /* 0xffffffe03b3b7836 */ /* 0x000fe20000000000 */
[----:B------:R-:W-:Y:S01]  /*39a0*/  UIADD3 UR18, UP3, UPT, UR4, UR18, URZ ;  /* 0x0000001204127290 */ /* 0x000fe2000ff7e0ff */
[----:B------:R-:W-:Y:S01]  /*39b0*/  IADD3.X R3, PT, PT, R3, UR37, RZ, P1, !PT ;  /* 0x0000002503037c10 */ /* 0x000fe20008ffe4ff */
[----:B------:R-:W-:Y:S01]  /*39c0*/  UIADD3 UR17, UP6, UPT, UR4, UR17, URZ ;  /* 0x0000001104117290 */ /* 0x000fe2000ffde0ff */
[----:B------:R-:W-:Y:S01]  /*39d0*/  IADD3.X R57, PT, PT, R57, UR37, RZ, P2, !PT ;  /* 0x0000002539397c10 */ /* 0x000fe200097fe4ff */
[----:B------:R-:W-:-:S02]  /*39e0*/  UIADD3 UR16, UP5, UPT, UR4, UR16, URZ ;  /* 0x0000001004107290 */ /* 0x000fc4000ffbe0ff */
[----:B------:R-:W-:Y:S02]  /*39f0*/  UIADD3 UR11, UP2, UPT, UR4, UR11, URZ ;  /* 0x0000000b040b7290 */ /* 0x000fe4000ff5e0ff */
[----:B------:R-:W-:Y:S02]  /*3a00*/  UIADD3 UR7, UP1, UPT, UR4, UR7, URZ ;  /* 0x0000000704077290 */ /* 0x000fe4000ff3e0ff */
[----:B------:R-:W-:Y:S02]  /*3a10*/  UIADD3.X UR20, UPT, UPT, UR37, UR20, URZ, UP4, !UPT ;  /* 0x0000001425147290 */ /* 0x000fe4000a7fe4ff */
[----:B------:R-:W-:Y:S02]  /*3a20*/  UIADD3.X UR15, UPT, UPT, UR37, UR15, URZ, UP3, !UPT ;  /* 0x0000000f250f7290 */ /* 0x000fe40009ffe4ff */
[----:B------:R-:W-:Y:S02]  /*3a30*/  UIADD3.X UR14, UPT, UPT, UR37, UR14, URZ, UP6, !UPT ;  /* 0x0000000e250e7290 */ /* 0x000fe4000b7fe4ff */
[----:B------:R-:W-:-:S02]  /*3a40*/  UIADD3.X UR13, UPT, UPT, UR37, UR13, URZ, UP5, !UPT ;  /* 0x0000000d250d7290 */ /* 0x000fc4000affe4ff */
[----:B------:R-:W-:Y:S02]  /*3a50*/  UIADD3.X UR12, UPT, UPT, UR37, UR12, URZ, UP2, !UPT ;  /* 0x0000000c250c7290 */ /* 0x000fe400097fe4ff */
[----:B------:R-:W-:Y:S01]  /*3a60*/  UIADD3.X UR10, UPT, UPT, UR37, UR10, URZ, UP1, !UPT ;  /* 0x0000000a250a7290 */ /* 0x000fe20008ffe4ff */
[----:B------:R-:W-:Y:S11]  /*3a70*/  BRA.U UP0, `(.L_x_2) ;  /* 0xffffffe100dc7547 */ /* 0x000ff6000b83ffff */
.L_x_1:
[----:B------:R-:W-:Y:S01]  /*3a80*/  BAR.SYNC.DEFER_BLOCKING 0x0 ;  /* 0x0000000000007b1d */ /* 0x000fe20000010000 */
[----:B------:R-:W-:Y:S01]  /*3a90*/  IMAD.SHL.U32 R0, R0, 0x20, RZ ;  /* 0x0000002000007824 */ /* 0x000fe200078e00ff */
[----:B------:R-:W-:Y:S01]  /*3aa0*/  LOP3.LUT R7, R7, 0xf0, RZ, 0xc0, !PT ;  /* 0x000000f007077812 */ /* 0x000fe200078ec0ff */
[----:B------:R-:W-:Y:S01]  /*3ab0*/  VIADD R3, R5, 0x3 ;  /* 0x0000000305037836 */ /* 0x000fe20000000000 */
[----:B------:R-:W-:Y:S02]  /*3ac0*/  F2FP.SATFINITE.E4M3.F32.PACK_AB_MERGE_C R54, R55, R54, RZ ;  /* 0x000000363736723e */ /* 0x000fe400048070ff */
[----:B------:R-:W-:Y:S01]  /*3ad0*/  LOP3.LUT R0, R0, 0x200, RZ, 0xc0, !PT ;  /* 0x0000020000007812 */ /* 0x000fe200078ec0ff */
[----:B------:R-:W0:Y:S01]  /*3ae0*/  LDCU.128 UR12, c[0x0][0x390] ;  /* 0x00007200ff0c77ac */ /* 0x000e220008000c00 */
[----:B------:R-:W-:Y:S02]  /*3af0*/  F2FP.SATFINITE.E4M3.F32.PACK_AB_MERGE_C R51, R51, R50, RZ ;  /* 0x000000323333723e */ /* 0x000fe400048070ff */
[----:B------:R-:W-:Y:S01]  /*3b00*/  IADD3 R7, PT, PT, R0, UR5, R7 ;  /* 0x0000000500077c10 */ /* 0x000fe2000fffe007 */
[----:B------:R-:W1:Y:S01]  /*3b10*/  LDCU UR4, c[0x0][0x3b4] ;  /* 0x00007680ff0477ac */ /* 0x000e620008000800 */
[----:B------:R-:W-:Y:S01]  /*3b20*/  F2FP.SATFINITE.E4M3.F32.PACK_AB_MERGE_C R52, R53, R52, RZ ;  /* 0x000000343534723e */ /* 0x000fe200048070ff */
[----:B------:R-:W-:Y:S01]  /*3b30*/  VIADD R0, R5, 0x1 ;  /* 0x0000000105007836 */ /* 0x000fe20000000000 */
[----:B------:R-:W-:Y:S01]  /*3b40*/  F2FP.SATFINITE.E4M3.F32.PACK_AB_MERGE_C R49, R49, R48, RZ ;  /* 0x000000303131723e */ /* 0x000fe200048070ff */
[----:B------:R-:W-:Y:S01]  /*3b50*/  IMAD R4, R4, 0x8, R7 ;  /* 0x0000000804047824 */ /* 0x000fe200078e0207 */
[----:B------:R-:W-:Y:S01]  /*3b60*/  F2FP.SATFINITE.E4M3.F32.PACK_AB_MERGE_C R36, R37, R36, RZ ;  /* 0x000000242524723e */ /* 0x000fe200048070ff */
[----:B------:R-:W-:Y:S01]  /*3b70*/  VIADD R7, R5, 0x2 ;  /* 0x0000000205077836 */ /* 0x000fe20000000000 */
[----:B------:R-:W-:-:S02]  /*3b80*/  F2FP.SATFINITE.E4M3.F32.PACK_AB_MERGE_C R38, R39, R38, RZ ;  /* 0x000000262726723e */ /* 0x000fc400048070ff */
[----:B------:R-:W-:Y:S02]  /*3b90*/  F2FP.SATFINITE.E4M3.F32.PACK_AB_MERGE_C R33, R33, R32, RZ ;  /* 0x000000202121723e */ /* 0x000fe400048070ff */
[----:B------:R-:W-:Y:S02]  /*3ba0*/  F2FP.SATFINITE.E4M3.F32.PACK_AB_MERGE_C R35, R35, R34, RZ ;  /* 0x000000222323723e */ /* 0x000fe400048070ff */
[----:B------:R-:W-:Y:S02]  /*3bb0*/  PRMT R53, R54, 0x5410, R51 ;  /* 0x0000541036357816 */ /* 0x000fe40000000033 */
[----:B------:R-:W-:Y:S02]  /*3bc0*/  PRMT R52, R52, 0x5410, R49 ;  /* 0x0000541034347816 */ /* 0x000fe40000000031 */
[----:B------:R-:W-:Y:S02]  /*3bd0*/  PRMT R54, R36, 0x5410, R33 ;  /* 0x0000541024367816 */ /* 0x000fe40000000021 */
[----:B------:R-:W-:-:S02]  /*3be0*/  PRMT R55, R38, 0x5410, R35 ;  /* 0x0000541026377816 */ /* 0x000fc40000000023 */
[----:B------:R-:W-:Y:S01]  /*3bf0*/  LEA R20, R2, UR5, 0x4 ;  /* 0x0000000502147c11 */ /* 0x000fe2000f8e20ff */
[----:B------:R-:W2:Y:S01]  /*3c00*/  LDCU UR5, c[0x0][0x3b8] ;  /* 0x00007700ff0577ac */ /* 0x000ea20008000800 */
[----:B------:R-:W-:Y:S01]  /*3c10*/  F2FP.SATFINITE.E4M3.F32.PACK_AB_MERGE_C R46, R47, R46, RZ ;  /* 0x0000002e2f2e723e */ /* 0x000fe200048070ff */
[----:B------:R-:W-:Y:S01]  /*3c20*/  STSM.16.M88.4 [R4], R52 ;  /* 0x0000003404007844 */ /* 0x000fe20000000200 */
[----:B------:R-:W-:Y:S01]  /*3c30*/  F2FP.SATFINITE.E4M3.F32.PACK_AB_MERGE_C R43, R43, R42, RZ ;  /* 0x0000002a2b2b723e */ /* 0x000fe200048070ff */
[----:B-1----:R-:W-:Y:S01]  /*3c40*/  IMAD R2, R6, UR4, RZ ;  /* 0x0000000406027c24 */ /* 0x002fe2000f8e02ff */
[----:B------:R-:W-:Y:S01]  /*3c50*/  F2FP.SATFINITE.E4M3.F32.PACK_AB_MERGE_C R44, R45, R44, RZ ;  /* 0x0000002c2d2c723e */ /* 0x000fe200048070ff */
[----:B------:R-:W-:Y:S01]  /*3c60*/  BAR.SYNC.DEFER_BLOCKING 0x0 ;  /* 0x0000000000007b1d */ /* 0x000fe20000010000 */
[----:B------:R-:W-:Y:S02]  /*3c70*/  F2FP.SATFINITE.E4M3.F32.PACK_AB_MERGE_C R41, R41, R40, RZ ;  /* 0x000000282929723e */ /* 0x000fe400048070ff */
[----:B------:R-:W-:-:S02]  /*3c80*/  F2FP.SATFINITE.E4M3.F32.PACK_AB_MERGE_C R28, R29, R28, RZ ;  /* 0x0000001c1d1c723e */ /* 0x000fc400048070ff */
[----:B------:R-:W-:Y:S02]  /*3c90*/  F2FP.SATFINITE.E4M3.F32.PACK_AB_MERGE_C R30, R31, R30, RZ ;  /* 0x0000001e1f1e723e */ /* 0x000fe400048070ff */
[----:B------:R-:W-:Y:S02]  /*3ca0*/  F2FP.SATFINITE.E4M3.F32.PACK_AB_MERGE_C R25, R25, R24, RZ ;  /* 0x000000181919723e */ /* 0x000fe400048070ff */
[----:B------:R-:W-:Y:S02]  /*3cb0*/  F2FP.SATFINITE.E4M3.F32.PACK_AB_MERGE_C R27, R27, R26, RZ ;  /* 0x0000001a1b1b723e */ /* 0x000fe400048070ff */
[----:B------:R-:W-:Y:S02]  /*3cc0*/  PRMT R45, R46, 0x5410, R43 ;  /* 0x000054102e2d7816 */ /* 0x000fe4000000002b */
[----:B0-----:R-:W-:Y:S02]  /*3cd0*/  ISETP.GE.AND P0, PT, R6, UR14, PT ;  /* 0x0000000e06007c0c */ /* 0x001fe4000bf06270 */
[----:B------:R-:W-:-:S02]  /*3ce0*/  PRMT R44, R44, 0x5410, R41 ;  /* 0x000054102c2c7816 */ /* 0x000fc40000000029 */
[----:B------:R-:W-:Y:S02]  /*3cf0*/  PRMT R46, R28, 0x5410, R25 ;  /* 0x000054101c2e7816 */ /* 0x000fe40000000019 */
[----:B------:R-:W-:Y:S02]  /*3d00*/  PRMT R47, R30, 0x5410, R27 ;  /* 0x000054101e2f7816 */ /* 0x000fe4000000001b */
[----:B------:R-:W-:Y:S01]  /*3d10*/  ISETP.LT.AND P5, PT, R0, UR15, !P0 ;  /* 0x0000000f00007c0c */ /* 0x000fe2000c7a1270 */
[----:B------:R-:W-:Y:S01]  /*3d20*/  VIADD R0, R5, 0x4 ;  /* 0x0000000405007836 */ /* 0x000fe20000000000 */
[----:B------:R-:W-:Y:S01]  /*3d30*/  ISETP.LT.AND P3, PT, R3, UR15, !P0 ;  /* 0x0000000f03007c0c */ /* 0x000fe2000c761270 */
[----:B------:R-:W0:Y:S01]  /*3d40*/  LDS.128 R12, [R20] ;  /* 0x00000000140c7984 */ /* 0x000e220000000c00 */
[C---:B--2---:R-:W-:Y:S01]  /*3d50*/  IMAD R3, R5.reuse, UR5, RZ ;  /* 0x0000000505037c24 */ /* 0x044fe2000f8e02ff */
[----:B------:R-:W-:Y:S01]  /*3d60*/  ISETP.LT.AND P1, PT, R5, UR15, !P0 ;  /* 0x0000000f05007c0c */ /* 0x000fe2000c721270 */
[----:B------:R-:W-:Y:S01]  /*3d70*/  BAR.SYNC.DEFER_BLOCKING 0x0 ;  /* 0x0000000000007b1d */ /* 0x000fe20000010000 */
[----:B------:R-:W-:Y:S01]  /*3d80*/  ISETP.LT.AND P2, PT, R0, UR15, !P0 ;  /* 0x0000000f00007c0c */ /* 0x000fe2000c741270 */
[----:B------:R-:W-:Y:S01]  /*3d90*/  VIADD R9, R3, UR5 ;  /* 0x0000000503097c36 */ /* 0x000fe20008000000 */
[----:B------:R-:W-:-:S02]  /*3da0*/  IADD3 R0, P6, PT, R2, UR12, RZ ;  /* 0x0000000c02007c10 */ /* 0x000fc4000ffde0ff */
[----:B------:R-:W-:Y:S01]  /*3db0*/  ISETP.LT.AND P4, PT, R7, UR15, !P0 ;  /* 0x0000000f07007c0c */ /* 0x000fe2000c781270 */
[----:B------:R-:W-:Y:S01]  /*3dc0*/  VIADD R11, R9, UR5 ;  /* 0x00000005090b7c36 */ /* 0x000fe20008000000 */
[----:B------:R-:W-:Y:S02]  /*3dd0*/  LEA.HI.X.SX32 R2, R2, UR13, 0x1, P6 ;  /* 0x0000000d02027c11 */ /* 0x000fe4000b0f0eff */
[----:B------:R-:W-:Y:S01]  /*3de0*/  IADD3 R6, P6, PT, R3, R0, RZ ;  /* 0x0000000003067210 */ /* 0x000fe20007fde0ff */
[----:B------:R-:W-:-:S03]  /*3df0*/  VIADD R17, R11, UR5 ;  /* 0x000000050b117c36 */ /* 0x000fc60008000000 */
[----:B------:R-:W-:Y:S01]  /*3e00*/  LEA.HI.X.SX32 R7, R3, R2, 0x1, P6 ;  /* 0x0000000203077211 */ /* 0x000fe200030f0eff */
[----:B------:R-:W-:Y:S01]  /*3e10*/  VIADD R3, R5, 0x5 ;  /* 0x0000000505037836 */ /* 0x000fe20000000000 */
[----:B------:R-:W-:-:S04]  /*3e20*/  IADD3 R8, P6, PT, R9, R0, RZ ;  /* 0x0000000009087210 */ /* 0x000fc80007fde0ff */
[----:B------:R-:W-:Y:S02]  /*3e30*/  LEA.HI.X.SX32 R9, R9, R2, 0x1, P6 ;  /* 0x0000000209097211 */ /* 0x000fe400030f0eff */
[C---:B------:R-:W-:Y:S01]  /*3e40*/  IADD3 R10, P6, PT, R11.reuse, R0, RZ ;  /* 0x000000000b0a7210 */ /* 0x040fe20007fde0ff */
[----:B------:R-:W-:Y:S03]  /*3e50*/  STSM.16.M88.4 [R4], R44 ;  /* 0x0000002c04007844 */ /* 0x000fe60000000200 */
[----:B------:R-:W-:Y:S02]  /*3e60*/  LEA.HI.X.SX32 R11, R11, R2, 0x1, P6 ;  /* 0x000000020b0b7211 */ /* 0x000fe400030f0eff */
[C---:B0-----:R-:W-:Y:S01]  /*3e70*/  PRMT R19, R12.reuse, 0x7770, RZ ;  /* 0x000077700c137816 */ /* 0x041fe200000000ff */
[----:B------:R-:W-:Y:S01]  /*3e80*/  BAR.SYNC.DEFER_BLOCKING 0x0 ;  /* 0x0000000000007b1d */ /* 0x000fe20000010000 */
[----:B------:R-:W-:-:S02]  /*3e90*/  PRMT R21, R12, 0x7771, RZ ;  /* 0x000077710c157816 */ /* 0x000fc400000000ff */
[C---:B------:R-:W-:Y:S02]  /*3ea0*/  PRMT R25, R13.reuse, 0x7770, RZ ;  /* 0x000077700d197816 */ /* 0x040fe400000000ff */
[C---:B------:R-:W-:Y:S02]  /*3eb0*/  PRMT R23, R13.reuse, 0x7771, RZ ;  /* 0x000077710d177816 */ /* 0x040fe400000000ff */
[----:B------:R-:W-:Y:S02]  /*3ec0*/  PRMT R27, R12, 0x7772, RZ ;  /* 0x000077720c1b7816 */ /* 0x000fe400000000ff */
[----:B------:R-:W-:Y:S01]  /*3ed0*/  PRMT R29, R13, 0x7773, RZ ;  /* 0x000077730d1d7816 */ /* 0x000fe200000000ff */
[----:B------:R0:W-:Y:S01]  /*3ee0*/  @P1 STG.E.U8 desc[UR8][R6.64], R19 ;  /* 0x0000001306001986 */ /* 0x0001e2000c101108 */
[----:B------:R-:W-:Y:S01]  /*3ef0*/  ISETP.LT.AND P1, PT, R3, UR15, !P0 ;  /* 0x0000000f03007c0c */ /* 0x000fe2000c721270 */
[----:B------:R-:W-:Y:S02]  /*3f00*/  VIADD R3, R5, 0x6 ;  /* 0x0000000605037836 */ /* 0x000fe40000000000 */
[----:B------:R1:W-:Y:S03]  /*3f10*/  @P5 STG.E.U8 desc[UR8][R8.64], R21 ;  /* 0x0000001508005986 */ /* 0x0003e6000c101108 */
[----:B------:R-:W-:Y:S01]  /*3f20*/  ISETP.LT.AND P5, PT, R3, UR15, !P0 ;  /* 0x0000000f03007c0c */ /* 0x000fe2000c7a1270 */
[----:B------:R-:W-:Y:S01]  /*3f30*/  VIADD R3, R5, 0x7 ;  /* 0x0000000705037836 */ /* 0x000fe20000000000 */
[----:B------:R2:W-:Y:S01]  /*3f40*/  @P4 STG.E.U8 desc[UR8][R10.64], R25 ;  /* 0x000000190a004986 */ /* 0x0005e2000c101108 */
[C---:B0-----:R-:W-:Y:S01]  /*3f50*/  IADD3 R6, P6, PT, R17.reuse, R0, RZ ;  /* 0x0000000011067210 */ /* 0x041fe20007fde0ff */
[----:B------:R-:W-:-:S02]  /*3f60*/  VIADD R19, R17, UR5 ;  /* 0x0000000511137c36 */ /* 0x000fc40008000000 */
[----:B------:R-:W-:Y:S01]  /*3f70*/  ISETP.LT.AND P4, PT, R3, UR15, !P0 ;  /* 0x0000000f03007c0c */ /* 0x000fe2000c781270 */
[----:B------:R-:W-:Y:S01]  /*3f80*/  VIADD R3, R5, 0x8 ;  /* 0x0000000805037836 */ /* 0x000fe20000000000 */
[----:B------:R-:W-:Y:S02]  /*3f90*/  LEA.HI.X.SX32 R7, R17, R2, 0x1, P6 ;  /* 0x0000000211077211 */ /* 0x000fe400030f0eff */
[C---:B------:R-:W-:Y:S02]  /*3fa0*/  IADD3 R16, P6, PT, R19.reuse, R0, RZ ;  /* 0x0000000013107210 */ /* 0x040fe40007fde0ff */
[C---:B-1----:R-:W-:Y:S01]  /*3fb0*/  PRMT R21, R14.reuse, 0x7770, RZ ;  /* 0x000077700e157816 */ /* 0x042fe200000000ff */
[----:B------:R0:W-:Y:S01]  /*3fc0*/  @P3 STG.E.U8 desc[UR8][R6.64], R23 ;  /* 0x0000001706003986 */ /* 0x0001e2000c101108 */
[C---:B------:R-:W-:Y:S01]  /*3fd0*/  LEA.HI.X.SX32 R17, R19.reuse, R2, 0x1, P6 ;  /* 0x0000000213117211 */ /* 0x040fe200030f0eff */
[----:B------:R-:W-:Y:S01]  /*3fe0*/  VIADD R19, R19, UR5 ;  /* 0x0000000513137c36 */ /* 0x000fe20008000000 */
[----:B------:R-:W-:Y:S01]  /*3ff0*/  ISETP.LT.AND P3, PT, R3, UR15, !P0 ;  /* 0x0000000f03007c0c */ /* 0x000fe2000c761270 */
[----:B------:R-:W-:Y:S01]  /*4000*/  VIADD R3, R5, 0x9 ;  /* 0x0000000905037836 */ /* 0x000fe20000000000 */
[----:B--2---:R-:W-:Y:S01]  /*4010*/  PRMT R25, R14, 0x7771, RZ ;  /* 0x000077710e197816 */ /* 0x004fe200000000ff */
[C---:B------:R-:W-:Y:S01]  /*4020*/  VIADD R11, R19.reuse, UR5 ;  /* 0x00000005130b7c36 */ /* 0x040fe20008000000 */
[----:B------:R-:W-:Y:S01]  /*4030*/  IADD3 R8, P6, PT, R19, R0, RZ ;  /* 0x0000000013087210 */ /* 0x000fe20007fde0ff */
[----:B------:R1:W-:Y:S01]  /*4040*/  @P2 STG.E.U8 desc[UR8][R16.64], R21 ;  /* 0x0000001510002986 */ /* 0x0003e2000c101108 */
[----:B------:R-:W-:Y:S01]  /*4050*/  ISETP.LT.AND P2, PT, R3, UR15, !P0 ;  /* 0x0000000f03007c0c */ /* 0x000fe2000c741270 */
[----:B------:R-:W-:Y:S01]  /*4060*/  VIADD R3, R5, 0xa ;  /* 0x0000000a05037836 */ /* 0x000fe20000000000 */
[----:B------:R-:W-:Y:S01]  /*4070*/  LEA.HI.X.SX32 R9, R19, R2, 0x1, P6 ;  /* 0x0000000213097211 */ /* 0x000fe200030f0eff */
[C---:B------:R-:W-:Y:S01]  /*4080*/  VIADD R19, R11.reuse, UR5 ;  /* 0x000000050b137c36 */ /* 0x040fe20008000000 */
[----:B0-----:R-:W-:-:S02]  /*4090*/  IADD3 R6, P6, PT, R11, R0, RZ ;  /* 0x000000000b067210 */ /* 0x001fc40007fde0ff */
[----:B------:R-:W-:Y:S01]  /*40a0*/  PRMT R23, R15, 0x7770, RZ ;  /* 0x000077700f177816 */ /* 0x000fe200000000ff */
[----:B------:R0:W-:Y:S01]  /*40b0*/  @P1 STG.E.U8 desc[UR8][R8.64], R25 ;  /* 0x0000001908001986 */ /* 0x0001e2000c101108 */
[----:B------:R-:W-:Y:S02]  /*40c0*/  LEA.HI.X.SX32 R7, R11, R2, 0x1, P6 ;  /* 0x000000020b077211 */ /* 0x000fe400030f0eff */
[C---:B------:R-:W-:Y:S01]  /*40d0*/  IADD3 R10, P6, PT, R19.reuse, R0, RZ ;  /* 0x00000000130a7210 */ /* 0x040fe20007fde0ff */
[----:B-1----:R-:W-:Y:S01]  /*40e0*/  VIADD R21, R19, UR5 ;  /* 0x0000000513157c36 */ /* 0x002fe20008000000 */
[----:B------:R-:W-:Y:S01]  /*40f0*/  ISETP.LT.AND P1, PT, R3, UR15, !P0 ;  /* 0x0000000f03007c0c */ /* 0x000fe2000c721270 */
[----:B------:R-:W-:Y:S01]  /*4100*/  VIADD R3, R5, 0xb ;  /* 0x0000000b05037836 */ /* 0x000fe20000000000 */
[----:B------:R-:W-:Y:S01]  /*4110*/  LEA.HI.X.SX32 R11, R19, R2, 0x1, P6 ;  /* 0x00000002130b7211 */ /* 0x000fe200030f0eff */
[----:B------:R1:W-:Y:S01]  /*4120*/  @P5 STG.E.U8 desc[UR8][R6.64], R23 ;  /* 0x0000001706005986 */ /* 0x0003e2000c101108 */
[----:B------:R-:W-:-:S02]  /*4130*/  IADD3 R16, P6, PT, R21, R0, RZ ;  /* 0x0000000015107210 */ /* 0x000fc40007fde0ff */
[----:B------:R-:W-:Y:S02]  /*4140*/  PRMT R19, R15, 0x7771, RZ ;  /* 0x000077710f137816 */ /* 0x000fe400000000ff */
[C---:B------:R-:W-:Y:S01]  /*4150*/  LEA.HI.X.SX32 R17, R21.reuse, R2, 0x1, P6 ;  /* 0x0000000215117211 */ /* 0x040fe200030f0eff */
[----:B------:R-:W-:Y:S01]  /*4160*/  VIADD R21, R21, UR5 ;  /* 0x0000000515157c36 */ /* 0x000fe20008000000 */
[----:B------:R-:W-:Y:S01]  /*4170*/  ISETP.LT.AND P5, PT, R3, UR15, !P0 ;  /* 0x0000000f03007c0c */ /* 0x000fe2000c7a1270 */
[----:B------:R-:W-:Y:S01]  /*4180*/  VIADD R3, R5, 0xc ;  /* 0x0000000c05037836 */ /* 0x000fe20000000000 */
[----:B------:R2:W-:Y:S01]  /*4190*/  @P4 STG.E.U8 desc[UR8][R10.64], R19 ;  /* 0x000000130a004986 */ /* 0x0005e2000c101108 */
[----:B0-----:R-:W-:Y:S01]  /*41a0*/  VIADD R9, R21, UR5 ;  /* 0x0000000515097c36 */ /* 0x001fe20008000000 */
[----:B------:R-:W-:Y:S02]  /*41b0*/  PRMT R25, R13, 0x7772, RZ ;  /* 0x000077720d197816 */ /* 0x000fe400000000ff */
[----:B-1----:R-:W-:Y:S01]  /*41c0*/  IADD3 R6, P6, PT, R21, R0, RZ ;  /* 0x0000000015067210 */ /* 0x002fe20007fde0ff */
[----:B------:R0:W-:Y:S01]  /*41d0*/  @P3 STG.E.U8 desc[UR8][R16.64], R27 ;  /* 0x0000001b10003986 */ /* 0x0001e2000c101108 */
[----:B------:R-:W-:Y:S01]  /*41e0*/  ISETP.LT.AND P4, PT, R3, UR15, !P0 ;  /* 0x0000000f03007c0c */ /* 0x000fe2000c781270 */
[----:B------:R-:W-:Y:S01]  /*41f0*/  VIADD R3, R5, 0xd ;  /* 0x0000000d05037836 */ /* 0x000fe20000000000 */
[----:B------:R-:W-:-:S02]  /*4200*/  LEA.HI.X.SX32 R7, R21, R2, 0x1, P6 ;  /* 0x0000000215077211 */ /* 0x000fc400030f0eff */
[C---:B------:R-:W-:Y:S01]  /*4210*/  IADD3 R18, P6, PT, R9.reuse, R0, RZ ;  /* 0x0000000009127210 */ /* 0x040fe20007fde0ff */
[----:B--2---:R-:W-:Y:S01]  /*4220*/  VIADD R11, R9, UR5 ;  /* 0x00000005090b7c36 */ /* 0x004fe20008000000 */
[----:B------:R-:W-:Y:S01]  /*4230*/  ISETP.LT.AND P3, PT, R3, UR15, !P0 ;  /* 0x0000000f03007c0c */ /* 0x000fe2000c761270 */
[----:B------:R-:W-:Y:S01]  /*4240*/  VIADD R3, R5, 0xe ;  /* 0x0000000e05037836 */ /* 0x000fe20000000000 */
[----:B------:R-:W-:Y:S01]  /*4250*/  LEA.HI.X.SX32 R19, R9, R2, 0x1, P6 ;  /* 0x0000000209137211 */ /* 0x000fe200030f0eff */
[C---:B------:R-:W-:Y:S01]  /*4260*/  VIADD R21, R11.reuse, UR5 ;  /* 0x000000050b157c36 */ /* 0x040fe20008000000 */
[C---:B0-----:R-:W-:Y:S02]  /*4270*/  IADD3 R16, P6, PT, R11.reuse, R0, RZ ;  /* 0x000000000b107210 */ /* 0x041fe40007fde0ff */
[----:B------:R-:W-:Y:S02]  /*4280*/  PRMT R23, R12, 0x7773, RZ ;  /* 0x000077730c177816 */ /* 0x000fe400000000ff */
[----:B------:R-:W-:-:S02]  /*4290*/  LEA.HI.X.SX32 R17, R11, R2, 0x1, P6 ;  /* 0x000000020b117211 */ /* 0x000fc400030f0eff */
[----:B------:R-:W0:Y:S01]  /*42a0*/  LDS.128 R8, [R20] ;  /* 0x0000000014087984 */ /* 0x000e220000000c00 */
[----:B------:R-:W-:Y:S02]  /*42b0*/  IADD3 R12, P6, PT, R21, R0, RZ ;  /* 0x00000000150c7210 */ /* 0x000fe40007fde0ff */
[----:B------:R-:W-:Y:S01]  /*42c0*/  PRMT R27, R14, 0x7772, RZ ;  /* 0x000077720e1b7816 */ /* 0x000fe200000000ff */
[----:B------:R1:W-:Y:S01]  /*42d0*/  @P2 STG.E.U8 desc[UR8][R6.64], R23 ;  /* 0x0000001706002986 */ /* 0x0003e2000c101108 */
[----:B------:R-:W-:Y:S01]  /*42e0*/  ISETP.LT.AND P2, PT, R3, UR15, !P0 ;  /* 0x0000000f03007c0c */ /* 0x000fe2000c741270 */
[----:B------:R-:W-:Y:S01]  /*42f0*/  VIADD R3, R5, 0xf ;  /* 0x0000000f05037836 */ /* 0x000fe20000000000 */
[----:B------:R-:W-:Y:S01]  /*4300*/  LEA.HI.X.SX32 R13, R21, R2, 0x1, P6 ;  /* 0x00000002150d7211 */ /* 0x000fe200030f0eff */
[----:B------:R2:W-:Y:S03]  /*4310*/  @P1 STG.E.U8 desc[UR8][R18.64], R25 ;  /* 0x0000001912001986 */ /* 0x0005e6000c101108 */
[----:B------:R-:W-:Y:S01]  /*4320*/  ISETP.LT.AND P1, PT, R3, UR15, !P0 ;  /* 0x0000000f03007c0c */ /* 0x000fe2000c721270 */
[----:B------:R-:W-:Y:S01]  /*4330*/  VIADD R3, R5, 0x10 ;  /* 0x0000001005037836 */ /* 0x000fe20000000000 */
[----:B------:R3:W-:Y:S01]  /*4340*/  @P5 STG.E.U8 desc[UR8][R16.64], R29 ;  /* 0x0000001d10005986 */ /* 0x0007e2000c101108 */
[----:B-1----:R-:W-:-:S03]  /*4350*/  VIADD R23, R21, UR5 ;  /* 0x0000000515177c36 */ /* 0x002fc60008000000 */
[----:B------:R-:W-:Y:S01]  /*4360*/  ISETP.LT.AND P5, PT, R3, UR15, !P0 ;  /* 0x0000000f03007c0c */ /* 0x000fe2000c7a1270 */
[----:B------:R-:W-:Y:S01]  /*4370*/  VIADD R3, R5, 0x11 ;  /* 0x0000001105037836 */ /* 0x000fe20000000000 */
[----:B------:R1:W-:Y:S01]  /*4380*/  @P4 STG.E.U8 desc[UR8][R12.64], R27 ;  /* 0x0000001b0c004986 */ /* 0x0003e2000c101108 */
[----:B--2---:R-:W-:Y:S02]  /*4390*/  PRMT R25, R14, 0x7773, RZ ;  /* 0x000077730e197816 */ /* 0x004fe400000000ff */
[----:B------:R-:W-:Y:S02]  /*43a0*/  IADD3 R6, P6, PT, R23, R0, RZ ;  /* 0x0000000017067210 */ /* 0x000fe40007fde0ff */
[----:B------:R-:W-:Y:S01]  /*43b0*/  ISETP.LT.AND P4, PT, R3, UR15, !P0 ;  /* 0x0000000f03007c0c */ /* 0x000fe2000c781270 */
[----:B------:R-:W-:Y:S01]  /*43c0*/  VIADD R3, R5, 0x12 ;  /* 0x0000001205037836 */ /* 0x000fe20000000000 */
[C---:B------:R-:W-:Y:S01]  /*43d0*/  LEA.HI.X.SX32 R7, R23.reuse, R2, 0x1, P6 ;  /* 0x0000000217077211 */ /* 0x040fe200030f0eff */
[----:B------:R-:W-:Y:S01]  /*43e0*/  VIADD R23, R23, UR5 ;  /* 0x0000000517177c36 */ /* 0x000fe20008000000 */
[----:B------:R-:W-:-:S03]  /*43f0*/  PRMT R21, R15, 0x7773, RZ ;  /* 0x000077730f157816 */ /* 0x000fc600000000ff */
[C---:B------:R-:W-:Y:S01]  /*4400*/  VIADD R19, R23.reuse, UR5 ;  /* 0x0000000517137c36 */ /* 0x040fe20008000000 */
[----:B---3--:R-:W-:Y:S01]  /*4410*/  IADD3 R16, P6, PT, R23, R0, RZ ;  /* 0x0000000017107210 */ /* 0x008fe20007fde0ff */
[----:B------:R2:W-:Y:S01]  /*4420*/  @P3 STG.E.U8 desc[UR8][R6.64], R25 ;  /* 0x0000001906003986 */ /* 0x0005e2000c101108 */
[----:B------:R-:W-:Y:S01]  /*4430*/  ISETP.LT.AND P3, PT, R3, UR15, !P0 ;  /* 0x0000000f03007c0c */ /* 0x000fe2000c761270 */
[----:B------:R-:W-:Y:S01]  /*4440*/  VIADD R3, R5, 0x13 ;  /* 0x0000001305037836 */ /* 0x000fe20000000000 */
[----:B------:R-:W-:Y:S02]  /*4450*/  LEA.HI.X.SX32 R17, R23, R2, 0x1, P6 ;  /* 0x0000000217117211 */ /* 0x000fe400030f0eff */
[----:B------:R-:W-:Y:S01]  /*4460*/  PRMT R23, R15, 0x7772, RZ ;  /* 0x000077720f177816 */ /* 0x000fe200000000ff */
[C---:B------:R-:W-:Y:S01]  /*4470*/  VIADD R15, R19.reuse, UR5 ;  /* 0x00000005130f7c36 */ /* 0x040fe20008000000 */
[----:B-1----:R-:W-:Y:S02]  /*4480*/  IADD3 R12, P6, PT, R19, R0, RZ ;  /* 0x00000000130c7210 */ /* 0x002fe40007fde0ff */
[----:B0-----:R-:W-:Y:S01]  /*4490*/  PRMT R27, R9, 0x7770, RZ ;  /* 0x00007770091b7816 */ /* 0x001fe200000000ff */
[----:B------:R0:W-:Y:S01]  /*44a0*/  @P2 STG.E.U8 desc[UR8][R16.64], R23 ;  /* 0x0000001710002986 */ /* 0x0001e2000c101108 */
[----:B------:R-:W-:Y:S01]  /*44b0*/  LEA.HI.X.SX32 R13, R19, R2, 0x1, P6 ;  /* 0x00000002130d7211 */ /* 0x000fe200030f0eff */
[C---:B------:R-:W-:Y:S01]  /*44c0*/  VIADD R19, R15.reuse, UR5 ;  /* 0x000000050f137c36 */ /* 0x040fe20008000000 */
[----:B--2---:R-:W-:-:S02]  /*44d0*/  IADD3 R6, P6, PT, R15, R0, RZ ;  /* 0x000000000f067210 */ /* 0x004fc40007fde0ff */
[----:B------:R-:W-:Y:S01]  /*44e0*/  ISETP.LT.AND P2, PT, R3, UR15, !P0 ;  /* 0x0000000f03007c0c */ /* 0x000fe2000c741270 */
[----:B------:R-:W-:Y:S01]  /*44f0*/  VIADD R3, R5, 0x14 ;  /* 0x0000001405037836 */ /* 0x000fe20000000000 */
[----:B------:R-:W-:Y:S01]  /*4500*/  LEA.HI.X.SX32 R7, R15, R2, 0x1, P6 ;  /* 0x000000020f077211 */ /* 0x000fe200030f0eff */
[----:B------:R1:W-:Y:S01]  /*4510*/  @P1 STG.E.U8 desc[UR8][R12.64], R21 ;  /* 0x000000150c001986 */ /* 0x0003e2000c101108 */
[----:B------:R-:W-:Y:S02]  /*4520*/  IADD3 R14, P6, PT, R19, R0, RZ ;  /* 0x00000000130e7210 */ /* 0x000fe40007fde0ff */
[C---:B------:R-:W-:Y:S02]  /*4530*/  PRMT R25, R8.reuse, 0x7770, RZ ;  /* 0x0000777008197816 */ /* 0x040fe400000000ff */
[----:B------:R-:W-:Y:S01]  /*4540*/  ISETP.LT.AND P1, PT, R3, UR15, !P0 ;  /* 0x0000000f03007c0c */ /* 0x000fe2000c721270 */
[----:B------:R-:W-:Y:S01]  /*4550*/  VIADD R3, R5, 0x15 ;  /* 0x0000001505037836 */ /* 0x000fe20000000000 */
[C---:B------:R-:W-:Y:S01]  /*4560*/  LEA.HI.X.SX32 R15, R19.reuse, R2, 0x1, P6 ;  /* 0x00000002130f7211 */ /* 0x040fe200030f0eff */
[----:B------:R-:W-:Y:S01]  /*4570*/  VIADD R19, R19, UR5 ;  /* 0x0000000513137c36 */ /* 0x000fe20008000000 */
[----:B------:R2:W-:Y:S01]  /*4580*/  @P5 STG.E.U8 desc[UR8][R6.64], R25 ;  /* 0x0000001906005986 */ /* 0x0005e2000c101108 */
[----:B0-----:R-:W-:-:S02]  /*4590*/  PRMT R23, R8, 0x7771, RZ ;  /* 0x0000777108177816 */ /* 0x001fc400000000ff */
[----:B------:R-:W-:Y:S01]  /*45a0*/  ISETP.LT.AND P5, PT, R3, UR15, !P0 ;  /* 0x0000000f03007c0c */ /* 0x000fe2000c7a1270 */
[----:B------:R-:W-:Y:S01]  /*45b0*/  VIADD R3, R5, 0x16 ;  /* 0x0000001605037836 */ /* 0x000fe20000000000 */
[C---:B-1----:R-:W-:Y:S01]  /*45c0*/  IADD3 R12, P6, PT, R19.reuse, R0, RZ ;  /* 0x00000000130c7210 */ /* 0x042fe20007fde0ff */
[C---:B------:R-:W-:Y:S01]  /*45d0*/  VIADD R17, R19.reuse, UR5 ;  /* 0x0000000513117c36 */ /* 0x040fe20008000000 */
[----:B------:R0:W-:Y:S02]  /*45e0*/  @P4 STG.E.U8 desc[UR8][R14.64], R23 ;  /* 0x000000170e004986 */ /* 0x0001e4000c101108 */
[----:B------:R-:W-:Y:S01]  /*45f0*/  LEA.HI.X.SX32 R13, R19, R2, 0x1, P6 ;  /* 0x00000002130d7211 */ /* 0x000fe200030f0eff */
[----:B------:R-:W-:Y:S01]  /*4600*/  VIADD R19, R17, UR5 ;  /* 0x0000000511137c36 */ /* 0x000fe20008000000 */
[----:B------:R-:W-:Y:S01]  /*4610*/  ISETP.LT.AND P4, PT, R3, UR15, !P0 ;  /* 0x0000000f03007c0c */ /* 0x000fe2000c781270 */
[----:B------:R-:W-:Y:S01]  /*4620*/  VIADD R3, R5, 0x17 ;  /* 0x0000001705037836 */ /* 0x000fe20000000000 */
[----:B--2---:R-:W-:Y:S01]  /*4630*/  IADD3 R6, P6, PT, R17, R0, RZ ;  /* 0x0000000011067210 */ /* 0x004fe20007fde0ff */
[----:B------:R-:W-:Y:S01]  /*4640*/  @P3 STG.E.U8 desc[UR8][R12.64], R27 ;  /* 0x0000001b0c003986 */ /* 0x000fe2000c101108 */
[----:B------:R-:W-:Y:S01]  /*4650*/  VIADD R21, R19, UR5 ;  /* 0x0000000513157c36 */ /* 0x000fe20008000000 */
[----:B------:R-:W-:-:S02]  /*4660*/  PRMT R25, R9, 0x7771, RZ ;  /* 0x0000777109197816 */ /* 0x000fc400000000ff */
[----:B------:R-:W-:Y:S02]  /*4670*/  LEA.HI.X.SX32 R7, R17, R2, 0x1, P6 ;  /* 0x0000000211077211 */ /* 0x000fe400030f0eff */
[----:B0-----:R-:W-:Y:S02]  /*4680*/  IADD3 R14, P6, PT, R19, R0, RZ ;  /* 0x00000000130e7210 */ /* 0x001fe40007fde0ff */
[----:B------:R-:W-:Y:S01]  /*4690*/  ISETP.LT.AND P3, PT, R3, UR15, !P0 ;  /* 0x0000000f03007c0c */ /* 0x000fe2000c761270 */
[----:B------:R-:W-:Y:S01]  /*46a0*/  VIADD R3, R5, 0x18 ;  /* 0x0000001805037836 */ /* 0x000fe20000000000 */
[----:B------:R-:W-:Y:S01]  /*46b0*/  LEA.HI.X.SX32 R15, R19, R2, 0x1, P6 ;  /* 0x00000002130f7211 */ /* 0x000fe200030f0eff */
[----:B------:R0:W-:Y:S01]  /*46c0*/  @P2 STG.E.U8 desc[UR8][R6.64], R25 ;  /* 0x0000001906002986 */ /* 0x0001e2000c101108 */
[----:B------:R-:W-:Y:S02]  /*46d0*/  IADD3 R16, P6, PT, R21, R0, RZ ;  /* 0x0000000015107210 */ /* 0x000fe40007fde0ff */
[----:B------:R-:W-:-:S02]  /*46e0*/  PRMT R23, R10, 0x7770, RZ ;  /* 0x000077700a177816 */ /* 0x000fc400000000ff */
[----:B------:R-:W-:Y:S01]  /*46f0*/  ISETP.LT.AND P2, PT, R3, UR15, !P0 ;  /* 0x0000000f03007c0c */ /* 0x000fe2000c741270 */
[----:B------:R-:W-:Y:S01]  /*4700*/  VIADD R3, R5, 0x19 ;  /* 0x0000001905037836 */ /* 0x000fe20000000000 */
[C---:B------:R-:W-:Y:S01]  /*4710*/  LEA.HI.X.SX32 R17, R21.reuse, R2, 0x1, P6 ;  /* 0x0000000215117211 */ /* 0x040fe200030f0eff */
[----:B------:R-:W-:Y:S01]  /*4720*/  VIADD R21, R21, UR5 ;  /* 0x0000000515157c36 */ /* 0x000fe20008000000 */
[----:B------:R1:W-:Y:S01]  /*4730*/  @P1 STG.E.U8 desc[UR8][R14.64], R23 ;  /* 0x000000170e001986 */ /* 0x0003e2000c101108 */
[----:B------:R-:W-:Y:S02]  /*4740*/  PRMT R19, R10, 0x7771, RZ ;  /* 0x000077710a137816 */ /* 0x000fe400000000ff */
[----:B------:R-:W-:Y:S01]  /*4750*/  ISETP.LT.AND P1, PT, R3, UR15, !P0 ;  /* 0x0000000f03007c0c */ /* 0x000fe2000c721270 */
[----:B------:R-:W-:Y:S01]  /*4760*/  VIADD R3, R5, 0x1a ;  /* 0x0000001a05037836 */ /* 0x000fe20000000000 */
[C---:B0-----:R-:W-:Y:S01]  /*4770*/  IADD3 R6, P6, PT, R21.reuse, R0, RZ ;  /* 0x0000000015067210 */ /* 0x041fe20007fde0ff */
[----:B------:R-:W-:Y:S01]  /*4780*/  VIADD R13, R21, UR5 ;  /* 0x00000005150d7c36 */ /* 0x000fe20008000000 */
[----:B------:R0:W-:Y:S01]  /*4790*/  @P5 STG.E.U8 desc[UR8][R16.64], R19 ;  /* 0x0000001310005986 */ /* 0x0001e2000c101108 */
[----:B------:R-:W-:-:S02]  /*47a0*/  PRMT R25, R11, 0x7770, RZ ;  /* 0x000077700b197816 */ /* 0x000fc400000000ff */
[----:B------:R-:W-:Y:S01]  /*47b0*/  ISETP.LT.AND P5, PT, R3, UR15, !P0 ;  /* 0x0000000f03007c0c */ /* 0x000fe2000c7a1270 */
[----:B------:R-:W-:Y:S01]  /*47c0*/  VIADD R3, R5, 0x1b ;  /* 0x0000001b05037836 */ /* 0x000fe20000000000 */
[----:B------:R-:W-:Y:S01]  /*47d0*/  LEA.HI.X.SX32 R7, R21, R2, 0x1, P6 ;  /* 0x0000000215077211 */ /* 0x000fe200030f0eff */
[C---:B-1----:R-:W-:Y:S01]  /*47e0*/  VIADD R15, R13.reuse, UR5 ;  /* 0x000000050d0f7c36 */ /* 0x042fe20008000000 */
[----:B------:R-:W-:Y:S02]  /*47f0*/  IADD3 R12, P6, PT, R13, R0, RZ ;  /* 0x000000000d0c7210 */ /* 0x000fe40007fde0ff */
[----:B------:R-:W-:Y:S01]  /*4800*/  PRMT R23, R11, 0x7771, RZ ;  /* 0x000077710b177816 */ /* 0x000fe200000000ff */
[----:B------:R1:W-:Y:S01]  /*4810*/  @P4 STG.E.U8 desc[UR8][R6.64], R25 ;  /* 0x0000001906004986 */ /* 0x0003e2000c101108 */
[----:B------:R-:W-:Y:S01]  /*4820*/  LEA.HI.X.SX32 R13, R13, R2, 0x1, P6 ;  /* 0x000000020d0d7211 */ /* 0x000fe200030f0eff */
[----:B0-----:R-:W-:Y:S01]  /*4830*/  VIADD R17, R15, UR5 ;  /* 0x000000050f117c36 */ /* 0x001fe20008000000 */
[----:B------:R-:W-:Y:S01]  /*4840*/  ISETP.LT.AND P4, PT, R3, UR15, !P0 ;  /* 0x0000000f03007c0c */ /* 0x000fe2000c781270 */
[----:B------:R-:W-:Y:S01]  /*4850*/  VIADD R3, R5, 0x1c ;  /* 0x0000001c05037836 */ /* 0x000fe20000000000 */
[----:B------:R-:W-:Y:S01]  /*4860*/  IADD3 R14, P6, PT, R15, R0, RZ ;  /* 0x000000000f0e7210 */ /* 0x000fe20007fde0ff */
[----:B------:R0:W-:Y:S01]  /*4870*/  @P3 STG.E.U8 desc[UR8][R12.64], R23 ;  /* 0x000000170c003986 */ /* 0x0001e2000c101108 */
[----:B------:R-:W-:Y:S01]  /*4880*/  VIADD R19, R17, UR5 ;  /* 0x0000000511137c36 */ /* 0x000fe20008000000 */
[----:B------:R-:W-:-:S02]  /*4890*/  PRMT R21, R8, 0x7772, RZ ;  /* 0x0000777208157816 */ /* 0x000fc400000000ff */
[----:B------:R-:W-:Y:S02]  /*48a0*/  LEA.HI.X.SX32 R15, R15, R2, 0x1, P6 ;  /* 0x000000020f0f7211 */ /* 0x000fe400030f0eff */
[----:B------:R-:W-:Y:S01]  /*48b0*/  ISETP.LT.AND P3, PT, R3, UR15, !P0 ;  /* 0x0000000f03007c0c */ /* 0x000fe2000c761270 */
[----:B------:R-:W-:Y:S01]  /*48c0*/  VIADD R3, R5, 0x1d ;  /* 0x0000001d05037836 */ /* 0x000fe20000000000 */
[----:B------:R-:W-:Y:S01]  /*48d0*/  IADD3 R16, P6, PT, R17, R0, RZ ;  /* 0x0000000011107210 */ /* 0x000fe20007fde0ff */
[----:B------:R2:W-:Y:S01]  /*48e0*/  @P2 STG.E.U8 desc[UR8][R14.64], R21 ;  /* 0x000000150e002986 */ /* 0x0005e2000c101108 */
[----:B-1----:R-:W-:Y:S01]  /*48f0*/  PRMT R25, R8, 0x7773, RZ ;  /* 0x0000777308197816 */ /* 0x002fe200000000ff */
[----:B------:R-:W-:Y:S01]  /*4900*/  VIADD R8, R5, 0x1e ;  /* 0x0000001e05087836 */ /* 0x000fe20000000000 */
[----:B------:R-:W-:Y:S01]  /*4910*/  LEA.HI.X.SX32 R17, R17, R2, 0x1, P6 ;  /* 0x0000000211117211 */ /* 0x000fe200030f0eff */
[----:B0-----:R-:W-:Y:S01]  /*4920*/  VIADD R13, R19, UR5 ;  /* 0x00000005130d7c36 */ /* 0x001fe20008000000 */
[----:B------:R-:W-:-:S02]  /*4930*/  ISETP.LT.AND P2, PT, R3, UR15, !P0 ;  /* 0x0000000f03007c0c */ /* 0x000fc4000c741270 */
[-C--:B------:R-:W-:Y:S01]  /*4940*/  IADD3 R6, P6, PT, R19, R0.reuse, RZ ;  /* 0x0000000013067210 */ /* 0x080fe20007fde0ff */
[C---:B------:R-:W-:Y:S01]  /*4950*/  VIADD R3, R13.reuse, UR5 ;  /* 0x000000050d037c36 */ /* 0x040fe20008000000 */
[----:B------:R0:W-:Y:S01]  /*4960*/  @P1 STG.E.U8 desc[UR8][R16.64], R25 ;  /* 0x0000001910001986 */ /* 0x0001e2000c101108 */
[----:B------:R-:W-:Y:S02]  /*4970*/  IADD3 R12, P1, PT, R13, R0, RZ ;  /* 0x000000000d0c7210 */ /* 0x000fe40007f3e0ff */
[----:B------:R-:W-:Y:S01]  /*4980*/  LEA.HI.X.SX32 R7, R19, R2, 0x1, P6 ;  /* 0x0000000213077211 */ /* 0x000fe200030f0eff */
[C---:B------:R-:W-:Y:S01]  /*4990*/  VIADD R19, R3.reuse, UR5 ;  /* 0x0000000503137c36 */ /* 0x040fe20008000000 */
[----:B--2---:R-:W-:Y:S02]  /*49a0*/  IADD3 R14, P6, PT, R3, R0, RZ ;  /* 0x00000000030e7210 */ /* 0x004fe40007fde0ff */
[-C--:B------:R-:W-:Y:S01]  /*49b0*/  LEA.HI.X.SX32 R13, R13, R2.reuse, 0x1, P1 ;  /* 0x000000020d0d7211 */ /* 0x080fe200008f0eff */
[----:B------:R-:W-:Y:S01]  /*49c0*/  VIADD R21, R19, UR5 ;  /* 0x0000000513157c36 */ /* 0x000fe20008000000 */
[----:B------:R-:W-:Y:S01]  /*49d0*/  LEA.HI.X.SX32 R15, R3, R2, 0x1, P6 ;  /* 0x00000002030f7211 */ /* 0x000fe200030f0eff */
[----:B------:R-:W-:Y:S01]  /*49e0*/  VIADD R3, R5, 0x1f ;  /* 0x0000001f05037836 */ /* 0x000fe20000000000 */
[-C--:B------:R-:W-:Y:S01]  /*49f0*/  IADD3 R4, P6, PT, R19, R0.reuse, RZ ;  /* 0x0000000013047210 */ /* 0x080fe20007fde0ff */
[C---:B------:R-:W-:Y:S01]  /*4a00*/  VIADD R23, R21.reuse, UR5 ;  /* 0x0000000515177c36 */ /* 0x040fe20008000000 */
[----:B0-----:R-:W-:-:S02]  /*4a10*/  IADD3 R16, P1, PT, R21, R0, RZ ;  /* 0x0000000015107210 */ /* 0x001fc40007f3e0ff */
[-C--:B------:R-:W-:Y:S02]  /*4a20*/  LEA.HI.X.SX32 R5, R19, R2.reuse, 0x1, P6 ;  /* 0x0000000213057211 */ /* 0x080fe400030f0eff */
[----:B------:R-:W-:Y:S02]  /*4a30*/  LEA.HI.X.SX32 R17, R21, R2, 0x1, P1 ;  /* 0x0000000215117211 */ /* 0x000fe400008f0eff */
[----:B------:R-:W-:Y:S02]  /*4a40*/  IADD3 R18, P6, PT, R23, R0, RZ ;  /* 0x0000000017127210 */ /* 0x000fe40007fde0ff */
[----:B------:R-:W-:Y:S02]  /*4a50*/  ISETP.LT.AND P1, PT, R8, UR15, !P0 ;  /* 0x0000000f08007c0c */ /* 0x000fe4000c721270 */
[----:B------:R-:W-:Y:S02]  /*4a60*/  ISETP.LT.AND P0, PT, R3, UR15, !P0 ;  /* 0x0000000f03007c0c */ /* 0x000fe4000c701270 */
[----:B------:R-:W-:-:S02]  /*4a70*/  LEA.HI.X.SX32 R19, R23, R2, 0x1, P6 ;  /* 0x0000000217137211 */ /* 0x000fc400030f0eff */
[C---:B------:R-:W-:Y:S02]  /*4a80*/  PRMT R25, R9.reuse, 0x7772, RZ ;  /* 0x0000777209197816 */ /* 0x040fe400000000ff */
[----:B------:R-:W-:Y:S02]  /*4a90*/  PRMT R23, R9, 0x7773, RZ ;  /* 0x0000777309177816 */ /* 0x000fe400000000ff */
[C---:B------:R-:W-:Y:S01]  /*4aa0*/  PRMT R21, R10.reuse, 0x7772, RZ ;  /* 0x000077720a157816 */ /* 0x040fe200000000ff */
[----:B------:R0:W-:Y:S01]  /*4ab0*/  @P5 STG.E.U8 desc[UR8][R6.64], R25 ;  /* 0x0000001906005986 */ /* 0x0001e2000c101108 */
[----:B------:R-:W-:Y:S02]  /*4ac0*/  PRMT R9, R10, 0x7773, RZ ;  /* 0x000077730a097816 */ /* 0x000fe400000000ff */
[C---:B------:R-:W-:Y:S01]  /*4ad0*/  PRMT R3, R11.reuse, 0x7773, RZ ;  /* 0x000077730b037816 */ /* 0x040fe200000000ff */
[----:B------:R0:W-:Y:S01]  /*4ae0*/  @P4 STG.E.U8 desc[UR8][R12.64], R23 ;  /* 0x000000170c004986 */ /* 0x0001e2000c101108 */
[----:B------:R-:W-:-:S03]  /*4af0*/  PRMT R11, R11, 0x7772, RZ ;  /* 0x000077720b0b7816 */ /* 0x000fc600000000ff */
[----:B------:R0:W-:Y:S04]  /*4b00*/  @P3 STG.E.U8 desc[UR8][R14.64], R21 ;  /* 0x000000150e003986 */ /* 0x0001e8000c101108 */
[----:B------:R0:W-:Y:S04]  /*4b10*/  @P2 STG.E.U8 desc[UR8][R4.64], R9 ;  /* 0x0000000904002986 */ /* 0x0001e8000c101108 */
[----:B------:R0:W-:Y:S01]  /*4b20*/  @P1 STG.E.U8 desc[UR8][R16.64], R11 ;  /* 0x0000000b10001986 */ /* 0x0001e2000c101108 */
[----:B------:R-:W-:Y:S05]  /*4b30*/  @!P0 EXIT ;  /* 0x000000000000894d */ /* 0x000fea0003800000 */
[----:B------:R-:W-:Y:S01]  /*4b40*/  STG.E.U8 desc[UR8][R18.64], R3 ;  /* 0x0000000312007986 */ /* 0x000fe2000c101108 */
[----:B------:R-:W-:Y:S05]  /*4b50*/  EXIT ;  /* 0x000000000000794d */ /* 0x000fea0003800000 */
.L_x_3:
[----:B------:R-:W-:-:S00]  /*4b60*/  BRA `(.L_x_3) ;  /* 0xfffffffc00fc7947 */ /* 0x000fc0000383ffff */
[----:B------:R-:W-:-:S00]  /*4b70*/  NOP ;  /* 0x0000000000007918 */ /* 0x000fc00000000000 */
        /* <DEDUP_REMOVED lines=8> */
.L_x_4:


//--------------------- .nv.shared.matmul_kernel  --------------------------
	.section	.nv.shared.matmul_kernel,"aw",@nobits
	.sectionflags	@""
	.align	16
	.zero		1024


//--------------------- .nv.shared.reserved.0     --------------------------
	.section	.nv.shared.reserved.0,"aw",@nobits
	.weak		__nv_reservedSMEM_offset_0_alias
	.size		__nv_reservedSMEM_offset_0_alias, 0, 64
	.other		__nv_reservedSMEM_offset_0_alias,@"STO_CUDA_RESERVED_SHARED STV_DEFAULT"
__nv_reservedSMEM_offset_0_alias:
	.zero		0
	.zero		64


//--------------------- .nv.constant0.matmul_kernel --------------------------
	.section	.nv.constant0.matmul_kernel,"a",@progbits
	.sectionflags	@""
	.align	4
.nv.constant0.matmul_kernel:
	.zero		976


//--------------------- SYMBOLS --------------------------

	.type		.nv.reservedSmem.offset0,@object
	.size		.nv.reservedSmem.offset0,0x4
	.type		.nv.reservedSmem.cap,@object
	.size		.nv.reservedSmem.cap,0x4
